//
// Generated by NVIDIA NVVM Compiler
//
// Compiler Build ID: CL-36424714
// Cuda compilation tools, release 13.0, V13.0.88
// Based on NVVM 20.0.0
//

.version 9.0
.target sm_100
.address_size 64

	// .globl	copy_kernel

.visible .entry copy_kernel(
	.param .u32 copy_kernel_param_0,
	.param .u64 .ptr .align 1 copy_kernel_param_1,
	.param .u32 copy_kernel_param_2,
	.param .u32 copy_kernel_param_3,
	.param .u64 .ptr .align 1 copy_kernel_param_4,
	.param .u32 copy_kernel_param_5,
	.param .u32 copy_kernel_param_6
)
{
	.reg .pred 	%p<2>;
	.reg .b32 	%r<15>;
	.reg .b32 	%f<2>;
	.reg .b64 	%rd<9>;

	ld.param.u32 	%r6, [copy_kernel_param_0];
	ld.param.u64 	%rd1, [copy_kernel_param_1];
	ld.param.u32 	%r2, [copy_kernel_param_2];
	ld.param.u32 	%r3, [copy_kernel_param_3];
	ld.param.u64 	%rd2, [copy_kernel_param_4];
	ld.param.u32 	%r4, [copy_kernel_param_5];
	ld.param.u32 	%r5, [copy_kernel_param_6];
	mov.u32 	%r7, %ctaid.x;
	mov.u32 	%r8, %ctaid.y;
	mov.u32 	%r9, %nctaid.x;
	mad.lo.s32 	%r10, %r8, %r9, %r7;
	mov.u32 	%r11, %ntid.x;
	mov.u32 	%r12, %tid.x;
	mad.lo.s32 	%r1, %r10, %r11, %r12;
	setp.ge.s32 	%p1, %r1, %r6;
	@%p1 bra 	$L__BB0_2;
	cvta.to.global.u64 	%rd3, %rd1;
	cvta.to.global.u64 	%rd4, %rd2;
	mad.lo.s32 	%r13, %r3, %r1, %r2;
	mul.wide.s32 	%rd5, %r13, 4;
	add.s64 	%rd6, %rd3, %rd5;
	ld.global.f32 	%f1, [%rd6];
	mad.lo.s32 	%r14, %r5, %r1, %r4;
	mul.wide.s32 	%rd7, %r14, 4;
	add.s64 	%rd8, %rd4, %rd7;
	st.global.f32 	[%rd8], %f1;
$L__BB0_2:
	ret;

}
	// .globl	fill_kernel
.visible .entry fill_kernel(
	.param .u32 fill_kernel_param_0,
	.param .f32 fill_kernel_param_1,
	.param .u64 .ptr .align 1 fill_kernel_param_2,
	.param .u32 fill_kernel_param_3
)
{
	.reg .pred 	%p<2>;
	.reg .b32 	%r<11>;
	.reg .b32 	%f<2>;
	.reg .b64 	%rd<5>;

	ld.param.u32 	%r3, [fill_kernel_param_0];
	ld.param.f32 	%f1, [fill_kernel_param_1];
	ld.param.u64 	%rd1, [fill_kernel_param_2];
	ld.param.u32 	%r2, [fill_kernel_param_3];
	mov.u32 	%r4, %ctaid.x;
	mov.u32 	%r5, %ctaid.y;
	mov.u32 	%r6, %nctaid.x;
	mad.lo.s32 	%r7, %r5, %r6, %r4;
	mov.u32 	%r8, %ntid.x;
	mov.u32 	%r9, %tid.x;
	mad.lo.s32 	%r1, %r7, %r8, %r9;
	setp.ge.s32 	%p1, %r1, %r3;
	@%p1 bra 	$L__BB1_2;
	cvta.to.global.u64 	%rd2, %rd1;
	mul.lo.s32 	%r10, %r2, %r1;
	mul.wide.s32 	%rd3, %r10, 4;
	add.s64 	%rd4, %rd2, %rd3;
	st.global.f32 	[%rd4], %f1;
$L__BB1_2:
	ret;

}
	// .globl	mul_kernel
.visible .entry mul_kernel(
	.param .u32 mul_kernel_param_0,
	.param .u64 .ptr .align 1 mul_kernel_param_1,
	.param .u32 mul_kernel_param_2,
	.param .u64 .ptr .align 1 mul_kernel_param_3,
	.param .u32 mul_kernel_param_4
)
{
	.reg .pred 	%p<2>;
	.reg .b32 	%r<13>;
	.reg .b32 	%f<4>;
	.reg .b64 	%rd<9>;

	ld.param.u32 	%r4, [mul_kernel_param_0];
	ld.param.u64 	%rd1, [mul_kernel_param_1];
	ld.param.u32 	%r2, [mul_kernel_param_2];
	ld.param.u64 	%rd2, [mul_kernel_param_3];
	ld.param.u32 	%r3, [mul_kernel_param_4];
	mov.u32 	%r5, %ctaid.x;
	mov.u32 	%r6, %ctaid.y;
	mov.u32 	%r7, %nctaid.x;
	mad.lo.s32 	%r8, %r6, %r7, %r5;
	mov.u32 	%r9, %ntid.x;
	mov.u32 	%r10, %tid.x;
	mad.lo.s32 	%r1, %r8, %r9, %r10;
	setp.ge.s32 	%p1, %r1, %r4;
	@%p1 bra 	$L__BB2_2;
	cvta.to.global.u64 	%rd3, %rd1;
	cvta.to.global.u64 	%rd4, %rd2;
	mul.lo.s32 	%r11, %r1, %r2;
	mul.wide.s32 	%rd5, %r11, 4;
	add.s64 	%rd6, %rd3, %rd5;
	ld.global.f32 	%f1, [%rd6];
	mul.lo.s32 	%r12, %r3, %r1;
	mul.wide.s32 	%rd7, %r12, 4;
	add.s64 	%rd8, %rd4, %rd7;
	ld.global.f32 	%f2, [%rd8];
	mul.f32 	%f3, %f1, %f2;
	st.global.f32 	[%rd8], %f3;
$L__BB2_2:
	ret;

}
	// .globl	add_kernel
.visible .entry add_kernel(
	.param .u32 add_kernel_param_0,
	.param .f32 add_kernel_param_1,
	.param .u64 .ptr .align 1 add_kernel_param_2,
	.param .u32 add_kernel_param_3
)
{
	.reg .pred 	%p<2>;
	.reg .b32 	%r<11>;
	.reg .b32 	%f<4>;
	.reg .b64 	%rd<5>;

	ld.param.u32 	%r3, [add_kernel_param_0];
	ld.param.f32 	%f1, [add_kernel_param_1];
	ld.param.u64 	%rd1, [add_kernel_param_2];
	ld.param.u32 	%r2, [add_kernel_param_3];
	mov.u32 	%r4, %ctaid.x;
	mov.u32 	%r5, %ctaid.y;
	mov.u32 	%r6, %nctaid.x;
	mad.lo.s32 	%r7, %r5, %r6, %r4;
	mov.u32 	%r8, %ntid.x;
	mov.u32 	%r9, %tid.x;
	mad.lo.s32 	%r1, %r7, %r8, %r9;
	setp.ge.s32 	%p1, %r1, %r3;
	@%p1 bra 	$L__BB3_2;
	cvta.to.global.u64 	%rd2, %rd1;
	mul.lo.s32 	%r10, %r2, %r1;
	mul.wide.s32 	%rd3, %r10, 4;
	add.s64 	%rd4, %rd2, %rd3;
	ld.global.f32 	%f2, [%rd4];
	add.f32 	%f3, %f1, %f2;
	st.global.f32 	[%rd4], %f3;
$L__BB3_2:
	ret;

}
	// .globl	scal_kernel
.visible .entry scal_kernel(
	.param .u32 scal_kernel_param_0,
	.param .f32 scal_kernel_param_1,
	.param .u64 .ptr .align 1 scal_kernel_param_2,
	.param .u32 scal_kernel_param_3
)
{
	.reg .pred 	%p<2>;
	.reg .b32 	%r<11>;
	.reg .b32 	%f<4>;
	.reg .b64 	%rd<5>;

	ld.param.u32 	%r3, [scal_kernel_param_0];
	ld.param.f32 	%f1, [scal_kernel_param_1];
	ld.param.u64 	%rd1, [scal_kernel_param_2];
	ld.param.u32 	%r2, [scal_kernel_param_3];
	mov.u32 	%r4, %ctaid.x;
	mov.u32 	%r5, %ctaid.y;
	mov.u32 	%r6, %nctaid.x;
	mad.lo.s32 	%r7, %r5, %r6, %r4;
	mov.u32 	%r8, %ntid.x;
	mov.u32 	%r9, %tid.x;
	mad.lo.s32 	%r1, %r7, %r8, %r9;
	setp.ge.s32 	%p1, %r1, %r3;
	@%p1 bra 	$L__BB4_2;
	cvta.to.global.u64 	%rd2, %rd1;
	mul.lo.s32 	%r10, %r2, %r1;
	mul.wide.s32 	%rd3, %r10, 4;
	add.s64 	%rd4, %rd2, %rd3;
	ld.global.f32 	%f2, [%rd4];
	mul.f32 	%f3, %f1, %f2;
	st.global.f32 	[%rd4], %f3;
$L__BB4_2:
	ret;

}
	// .globl	pow_kernel
.visible .entry pow_kernel(
	.param .u32 pow_kernel_param_0,
	.param .f32 pow_kernel_param_1,
	.param .u64 .ptr .align 1 pow_kernel_param_2,
	.param .u32 pow_kernel_param_3,
	.param .u64 .ptr .align 1 pow_kernel_param_4,
	.param .u32 pow_kernel_param_5
)
{
	.reg .pred 	%p<23>;
	.reg .b32 	%r<27>;
	.reg .b32 	%f<77>;
	.reg .b64 	%rd<9>;

	ld.param.u32 	%r4, [pow_kernel_param_0];
	ld.param.f32 	%f10, [pow_kernel_param_1];
	ld.param.u64 	%rd1, [pow_kernel_param_2];
	ld.param.u32 	%r2, [pow_kernel_param_3];
	ld.param.u64 	%rd2, [pow_kernel_param_4];
	ld.param.u32 	%r3, [pow_kernel_param_5];
	mov.u32 	%r5, %ctaid.x;
	mov.u32 	%r6, %ctaid.y;
	mov.u32 	%r7, %nctaid.x;
	mad.lo.s32 	%r8, %r6, %r7, %r5;
	mov.u32 	%r9, %ntid.x;
	mov.u32 	%r10, %tid.x;
	mad.lo.s32 	%r1, %r8, %r9, %r10;
	setp.ge.s32 	%p1, %r1, %r4;
	mov.f32 	%f76, 0f3F800000;
	@%p1 bra 	$L__BB5_10;
	cvta.to.global.u64 	%rd3, %rd1;
	mul.lo.s32 	%r11, %r2, %r1;
	mul.wide.s32 	%rd4, %r11, 4;
	add.s64 	%rd5, %rd3, %rd4;
	ld.global.f32 	%f1, [%rd5];
	mul.f32 	%f12, %f10, 0f3F000000;
	cvt.rzi.f32.f32 	%f13, %f12;
	add.f32 	%f14, %f13, %f13;
	sub.f32 	%f15, %f10, %f14;
	abs.f32 	%f2, %f15;
	abs.f32 	%f3, %f1;
	setp.lt.f32 	%p2, %f3, 0f00800000;
	mul.f32 	%f16, %f3, 0f4B800000;
	selp.f32 	%f17, %f16, %f3, %p2;
	selp.f32 	%f18, 0fC1C00000, 0f00000000, %p2;
	mov.b32 	%r12, %f17;
	add.s32 	%r13, %r12, -1060439283;
	and.b32  	%r14, %r13, -8388608;
	sub.s32 	%r15, %r12, %r14;
	mov.b32 	%f19, %r15;
	cvt.rn.f32.s32 	%f20, %r14;
	fma.rn.f32 	%f21, %f20, 0f34000000, %f18;
	add.f32 	%f22, %f19, 0fBF800000;
	add.f32 	%f23, %f19, 0f3F800000;
	rcp.approx.ftz.f32 	%f24, %f23;
	add.f32 	%f25, %f22, %f22;
	mul.f32 	%f26, %f25, %f24;
	mul.f32 	%f27, %f26, %f26;
	sub.f32 	%f28, %f22, %f26;
	add.f32 	%f29, %f28, %f28;
	neg.f32 	%f30, %f26;
	fma.rn.f32 	%f31, %f30, %f22, %f29;
	mul.rn.f32 	%f32, %f24, %f31;
	fma.rn.f32 	%f33, %f27, 0f3A2C32E4, 0f3B52E7DB;
	fma.rn.f32 	%f34, %f33, %f27, 0f3C93BB73;
	fma.rn.f32 	%f35, %f34, %f27, 0f3DF6384F;
	mul.rn.f32 	%f36, %f35, %f27;
	fma.rn.f32 	%f37, %f26, 0f3FB8AA3B, %f21;
	sub.f32 	%f38, %f21, %f37;
	fma.rn.f32 	%f39, %f26, 0f3FB8AA3B, %f38;
	fma.rn.f32 	%f40, %f32, 0f3FB8AA3B, %f39;
	fma.rn.f32 	%f41, %f26, 0f32A55E34, %f40;
	mul.f32 	%f42, %f36, 0f40400000;
	fma.rn.f32 	%f43, %f42, %f32, %f41;
	fma.rn.f32 	%f44, %f36, %f26, %f43;
	add.rn.f32 	%f45, %f37, %f44;
	neg.f32 	%f46, %f37;
	add.rn.f32 	%f47, %f45, %f46;
	neg.f32 	%f48, %f47;
	add.rn.f32 	%f49, %f44, %f48;
	mul.rn.f32 	%f50, %f45, %f10;
	neg.f32 	%f51, %f50;
	fma.rn.f32 	%f52, %f45, %f10, %f51;
	fma.rn.f32 	%f53, %f49, %f10, %f52;
	cvt.rni.f32.f32 	%f54, %f50;
	sub.f32 	%f55, %f50, %f54;
	add.f32 	%f56, %f55, %f53;
	fma.rn.f32 	%f57, %f56, 0f391FCB8E, 0f3AAF85ED;
	fma.rn.f32 	%f58, %f57, %f56, 0f3C1D9856;
	fma.rn.f32 	%f59, %f58, %f56, 0f3D6357BB;
	fma.rn.f32 	%f60, %f59, %f56, 0f3E75FDEC;
	fma.rn.f32 	%f61, %f60, %f56, 0f3F317218;
	fma.rn.f32 	%f62, %f61, %f56, 0f3F800000;
	cvt.rzi.s32.f32 	%r16, %f54;
	setp.gt.f32 	%p3, %f54, 0f00000000;
	selp.b32 	%r17, 0, -2097152000, %p3;
	add.s32 	%r18, %r17, 2130706432;
	mov.b32 	%f63, %r18;
	mul.f32 	%f64, %f62, %f63;
	shl.b32 	%r19, %r16, 23;
	sub.s32 	%r20, %r19, %r17;
	mov.b32 	%f65, %r20;
	mul.f32 	%f66, %f64, %f65;
	abs.f32 	%f67, %f50;
	setp.gt.f32 	%p4, %f67, 0f43180000;
	setp.lt.f32 	%p5, %f50, 0f00000000;
	selp.f32 	%f68, 0f00000000, 0f7F800000, %p5;
	selp.f32 	%f4, %f68, %f66, %p4;
	setp.eq.f32 	%p6, %f1, 0f3F800000;
	setp.eq.f32 	%p7, %f10, 0f00000000;
	or.pred  	%p8, %p7, %p6;
	@%p8 bra 	$L__BB5_9;
	setp.num.f32 	%p9, %f3, %f3;
	abs.f32 	%f69, %f10;
	setp.num.f32 	%p10, %f69, %f69;
	and.pred  	%p11, %p9, %p10;
	@%p11 bra 	$L__BB5_4;
	add.rn.f32 	%f76, %f1, %f10;
	bra.uni 	$L__BB5_9;
$L__BB5_4:
	setp.neu.f32 	%p12, %f1, 0f00000000;
	setp.neu.f32 	%p13, %f3, 0f7F800000;
	and.pred  	%p14, %p12, %p13;
	@%p14 bra 	$L__BB5_6;
	setp.neu.f32 	%p21, %f2, 0f3F800000;
	add.f32 	%f74, %f1, %f1;
	mov.b32 	%r21, %f74;
	setp.lt.f32 	%p22, %f10, 0f00000000;
	xor.b32  	%r22, %r21, 2139095040;
	selp.b32 	%r23, %r22, %r21, %p22;
	and.b32  	%r24, %r23, 2147483647;
	selp.b32 	%r25, %r24, %r23, %p21;
	mov.b32 	%f76, %r25;
	bra.uni 	$L__BB5_9;
$L__BB5_6:
	setp.eq.f32 	%p15, %f1, 0fBF800000;
	setp.eq.f32 	%p16, %f69, 0f7F800000;
	and.pred  	%p17, %p15, %p16;
	@%p17 bra 	$L__BB5_9;
	setp.geu.f32 	%p18, %f1, 0f00000000;
	mov.f32 	%f76, %f4;
	@%p18 bra 	$L__BB5_9;
	setp.neu.f32 	%p19, %f2, 0f3F800000;
	neg.f32 	%f71, %f4;
	selp.f32 	%f72, %f4, %f71, %p19;
	cvt.rmi.f32.f32 	%f73, %f10;
	setp.neu.f32 	%p20, %f10, %f73;
	selp.f32 	%f76, 0f7FFFFFFF, %f72, %p20;
$L__BB5_9:
	mul.lo.s32 	%r26, %r3, %r1;
	cvta.to.global.u64 	%rd6, %rd2;
	mul.wide.s32 	%rd7, %r26, 4;
	add.s64 	%rd8, %rd6, %rd7;
	st.global.f32 	[%rd8], %f76;
$L__BB5_10:
	ret;

}
	// .globl	axpy_kernel
.visible .entry axpy_kernel(
	.param .u32 axpy_kernel_param_0,
	.param .f32 axpy_kernel_param_1,
	.param .u64 .ptr .align 1 axpy_kernel_param_2,
	.param .u32 axpy_kernel_param_3,
	.param .u32 axpy_kernel_param_4,
	.param .u64 .ptr .align 1 axpy_kernel_param_5,
	.param .u32 axpy_kernel_param_6,
	.param .u32 axpy_kernel_param_7
)
{
	.reg .pred 	%p<2>;
	.reg .b32 	%r<15>;
	.reg .b32 	%f<5>;
	.reg .b64 	%rd<9>;

	ld.param.u32 	%r6, [axpy_kernel_param_0];
	ld.param.f32 	%f1, [axpy_kernel_param_1];
	ld.param.u64 	%rd1, [axpy_kernel_param_2];
	ld.param.u32 	%r2, [axpy_kernel_param_3];
	ld.param.u32 	%r3, [axpy_kernel_param_4];
	ld.param.u64 	%rd2, [axpy_kernel_param_5];
	ld.param.u32 	%r4, [axpy_kernel_param_6];
	ld.param.u32 	%r5, [axpy_kernel_param_7];
	mov.u32 	%r7, %ctaid.x;
	mov.u32 	%r8, %ctaid.y;
	mov.u32 	%r9, %nctaid.x;
	mad.lo.s32 	%r10, %r8, %r9, %r7;
	mov.u32 	%r11, %ntid.x;
	mov.u32 	%r12, %tid.x;
	mad.lo.s32 	%r1, %r10, %r11, %r12;
	setp.ge.s32 	%p1, %r1, %r6;
	@%p1 bra 	$L__BB6_2;
	cvta.to.global.u64 	%rd3, %rd1;
	cvta.to.global.u64 	%rd4, %rd2;
	mad.lo.s32 	%r13, %r3, %r1, %r2;
	mul.wide.s32 	%rd5, %r13, 4;
	add.s64 	%rd6, %rd3, %rd5;
	ld.global.f32 	%f2, [%rd6];
	mad.lo.s32 	%r14, %r5, %r1, %r4;
	mul.wide.s32 	%rd7, %r14, 4;
	add.s64 	%rd8, %rd4, %rd7;
	ld.global.f32 	%f3, [%rd8];
	fma.rn.f32 	%f4, %f1, %f2, %f3;
	st.global.f32 	[%rd8], %f4;
$L__BB6_2:
	ret;

}
	// .globl	scal_add_kernel
.visible .entry scal_add_kernel(
	.param .u32 scal_add_kernel_param_0,
	.param .f32 scal_add_kernel_param_1,
	.param .f32 scal_add_kernel_param_2,
	.param .u64 .ptr .align 1 scal_add_kernel_param_3,
	.param .u32 scal_add_kernel_param_4
)
{
	.reg .pred 	%p<2>;
	.reg .b32 	%r<11>;
	.reg .b32 	%f<5>;
	.reg .b64 	%rd<5>;

	ld.param.u32 	%r3, [scal_add_kernel_param_0];
	ld.param.f32 	%f1, [scal_add_kernel_param_1];
	ld.param.f32 	%f2, [scal_add_kernel_param_2];
	ld.param.u64 	%rd1, [scal_add_kernel_param_3];
	ld.param.u32 	%r2, [scal_add_kernel_param_4];
	mov.u32 	%r4, %ctaid.x;
	mov.u32 	%r5, %ctaid.y;
	mov.u32 	%r6, %nctaid.x;
	mad.lo.s32 	%r7, %r5, %r6, %r4;
	mov.u32 	%r8, %ntid.x;
	mov.u32 	%r9, %tid.x;
	mad.lo.s32 	%r1, %r7, %r8, %r9;
	setp.ge.s32 	%p1, %r1, %r3;
	@%p1 bra 	$L__BB7_2;
	cvta.to.global.u64 	%rd2, %rd1;
	mul.lo.s32 	%r10, %r2, %r1;
	mul.wide.s32 	%rd3, %r10, 4;
	add.s64 	%rd4, %rd2, %rd3;
	ld.global.f32 	%f3, [%rd4];
	fma.rn.f32 	%f4, %f1, %f3, %f2;
	st.global.f32 	[%rd4], %f4;
$L__BB7_2:
	ret;

}
	// .globl	constrain_kernel
.visible .entry constrain_kernel(
	.param .u32 constrain_kernel_param_0,
	.param .f32 constrain_kernel_param_1,
	.param .u64 .ptr .align 1 constrain_kernel_param_2,
	.param .u32 constrain_kernel_param_3
)
{
	.reg .pred 	%p<2>;
	.reg .b32 	%r<11>;
	.reg .b32 	%f<6>;
	.reg .b64 	%rd<5>;

	ld.param.u32 	%r3, [constrain_kernel_param_0];
	ld.param.f32 	%f1, [constrain_kernel_param_1];
	ld.param.u64 	%rd1, [constrain_kernel_param_2];
	ld.param.u32 	%r2, [constrain_kernel_param_3];
	mov.u32 	%r4, %ctaid.x;
	mov.u32 	%r5, %ctaid.y;
	mov.u32 	%r6, %nctaid.x;
	mad.lo.s32 	%r7, %r5, %r6, %r4;
	mov.u32 	%r8, %ntid.x;
	mov.u32 	%r9, %tid.x;
	mad.lo.s32 	%r1, %r7, %r8, %r9;
	setp.ge.s32 	%p1, %r1, %r3;
	@%p1 bra 	$L__BB8_2;
	cvta.to.global.u64 	%rd2, %rd1;
	neg.f32 	%f2, %f1;
	mul.lo.s32 	%r10, %r2, %r1;
	mul.wide.s32 	%rd3, %r10, 4;
	add.s64 	%rd4, %rd2, %rd3;
	ld.global.f32 	%f3, [%rd4];
	max.f32 	%f4, %f2, %f3;
	min.f32 	%f5, %f1, %f4;
	st.global.f32 	[%rd4], %f5;
$L__BB8_2:
	ret;

}
	// .globl	concat_channel_forward_kernel
.visible .entry concat_channel_forward_kernel(
	.param .u64 .ptr .align 1 concat_channel_forward_kernel_param_0,
	.param .u64 .ptr .align 1 concat_channel_forward_kernel_param_1,
	.param .u64 .ptr .align 1 concat_channel_forward_kernel_param_2,
	.param .u32 concat_channel_forward_kernel_param_3,
	.param .u32 concat_channel_forward_kernel_param_4,
	.param .u32 concat_channel_forward_kernel_param_5,
	.param .u32 concat_channel_forward_kernel_param_6,
	.param .u32 concat_channel_forward_kernel_param_7
)
{
	.reg .pred 	%p<3>;
	.reg .b32 	%r<45>;
	.reg .b32 	%f<3>;
	.reg .b64 	%rd<15>;

	ld.param.u64 	%rd2, [concat_channel_forward_kernel_param_0];
	ld.param.u64 	%rd3, [concat_channel_forward_kernel_param_1];
	ld.param.u64 	%rd4, [concat_channel_forward_kernel_param_2];
	ld.param.u32 	%r2, [concat_channel_forward_kernel_param_3];
	ld.param.u32 	%r3, [concat_channel_forward_kernel_param_4];
	ld.param.u32 	%r4, [concat_channel_forward_kernel_param_5];
	ld.param.u32 	%r5, [concat_channel_forward_kernel_param_6];
	ld.param.u32 	%r6, [concat_channel_forward_kernel_param_7];
	cvta.to.global.u64 	%rd1, %rd4;
	mov.u32 	%r7, %ntid.x;
	mov.u32 	%r8, %ctaid.x;
	mov.u32 	%r9, %tid.x;
	mad.lo.s32 	%r1, %r7, %r8, %r9;
	mul.lo.s32 	%r10, %r3, %r2;
	mul.lo.s32 	%r11, %r10, %r5;
	mul.lo.s32 	%r12, %r11, %r6;
	setp.ge.s32 	%p1, %r1, %r12;
	@%p1 bra 	$L__BB9_2;
	cvta.to.global.u64 	%rd5, %rd2;
	mul.lo.s32 	%r13, %r5, %r3;
	mul.lo.s32 	%r14, %r13, %r6;
	div.s32 	%r15, %r1, %r14;
	div.s32 	%r16, %r1, %r5;
	div.s32 	%r17, %r16, %r6;
	rem.s32 	%r18, %r17, %r3;
	div.s32 	%r19, %r1, %r6;
	rem.s32 	%r20, %r19, %r5;
	mul.lo.s32 	%r21, %r19, %r6;
	sub.s32 	%r22, %r1, %r21;
	add.s32 	%r23, %r4, %r3;
	mad.lo.s32 	%r24, %r15, %r23, %r18;
	mad.lo.s32 	%r25, %r24, %r5, %r20;
	mad.lo.s32 	%r26, %r25, %r6, %r22;
	mul.wide.s32 	%rd6, %r1, 4;
	add.s64 	%rd7, %rd5, %rd6;
	ld.global.f32 	%f1, [%rd7];
	mul.wide.s32 	%rd8, %r26, 4;
	add.s64 	%rd9, %rd1, %rd8;
	st.global.f32 	[%rd9], %f1;
$L__BB9_2:
	mul.lo.s32 	%r27, %r4, %r2;
	mul.lo.s32 	%r28, %r27, %r5;
	mul.lo.s32 	%r29, %r28, %r6;
	setp.ge.s32 	%p2, %r1, %r29;
	@%p2 bra 	$L__BB9_4;
	mul.lo.s32 	%r30, %r5, %r4;
	mul.lo.s32 	%r31, %r30, %r6;
	div.s32 	%r32, %r1, %r31;
	div.s32 	%r33, %r1, %r5;
	div.s32 	%r34, %r33, %r6;
	rem.s32 	%r35, %r34, %r4;
	div.s32 	%r36, %r1, %r6;
	rem.s32 	%r37, %r36, %r5;
	mul.lo.s32 	%r38, %r36, %r6;
	sub.s32 	%r39, %r1, %r38;
	add.s32 	%r40, %r4, %r3;
	add.s32 	%r41, %r35, %r3;
	mad.lo.s32 	%r42, %r32, %r40, %r41;
	mad.lo.s32 	%r43, %r42, %r5, %r37;
	mad.lo.s32 	%r44, %r43, %r6, %r39;
	cvta.to.global.u64 	%rd10, %rd3;
	mul.wide.s32 	%rd11, %r1, 4;
	add.s64 	%rd12, %rd10, %rd11;
	ld.global.f32 	%f2, [%rd12];
	mul.wide.s32 	%rd13, %r44, 4;
	add.s64 	%rd14, %rd1, %rd13;
	st.global.f32 	[%rd14], %f2;
$L__BB9_4:
	ret;

}
	// .globl	concat_channel_backward_kernel
.visible .entry concat_channel_backward_kernel(
	.param .u64 .ptr .align 1 concat_channel_backward_kernel_param_0,
	.param .u64 .ptr .align 1 concat_channel_backward_kernel_param_1,
	.param .u64 .ptr .align 1 concat_channel_backward_kernel_param_2,
	.param .u32 concat_channel_backward_kernel_param_3,
	.param .u32 concat_channel_backward_kernel_param_4,
	.param .u32 concat_channel_backward_kernel_param_5,
	.param .u32 concat_channel_backward_kernel_param_6,
	.param .u32 concat_channel_backward_kernel_param_7
)
{
	.reg .pred 	%p<3>;
	.reg .b32 	%r<45>;
	.reg .b32 	%f<3>;
	.reg .b64 	%rd<15>;

	ld.param.u64 	%rd4, [concat_channel_backward_kernel_param_0];
	ld.param.u64 	%rd2, [concat_channel_backward_kernel_param_1];
	ld.param.u64 	%rd3, [concat_channel_backward_kernel_param_2];
	ld.param.u32 	%r2, [concat_channel_backward_kernel_param_3];
	ld.param.u32 	%r3, [concat_channel_backward_kernel_param_4];
	ld.param.u32 	%r4, [concat_channel_backward_kernel_param_5];
	ld.param.u32 	%r5, [concat_channel_backward_kernel_param_6];
	ld.param.u32 	%r6, [concat_channel_backward_kernel_param_7];
	cvta.to.global.u64 	%rd1, %rd4;
	mov.u32 	%r7, %ntid.x;
	mov.u32 	%r8, %ctaid.x;
	mov.u32 	%r9, %tid.x;
	mad.lo.s32 	%r1, %r7, %r8, %r9;
	mul.lo.s32 	%r10, %r3, %r2;
	mul.lo.s32 	%r11, %r10, %r5;
	mul.lo.s32 	%r12, %r11, %r6;
	setp.ge.s32 	%p1, %r1, %r12;
	@%p1 bra 	$L__BB10_2;
	cvta.to.global.u64 	%rd5, %rd2;
	mul.lo.s32 	%r13, %r5, %r3;
	mul.lo.s32 	%r14, %r13, %r6;
	div.s32 	%r15, %r1, %r14;
	div.s32 	%r16, %r1, %r5;
	div.s32 	%r17, %r16, %r6;
	rem.s32 	%r18, %r17, %r3;
	div.s32 	%r19, %r1, %r6;
	rem.s32 	%r20, %r19, %r5;
	mul.lo.s32 	%r21, %r19, %r6;
	sub.s32 	%r22, %r1, %r21;
	add.s32 	%r23, %r4, %r3;
	mad.lo.s32 	%r24, %r15, %r23, %r18;
	mad.lo.s32 	%r25, %r24, %r5, %r20;
	mad.lo.s32 	%r26, %r25, %r6, %r22;
	mul.wide.s32 	%rd6, %r26, 4;
	add.s64 	%rd7, %rd1, %rd6;
	ld.global.f32 	%f1, [%rd7];
	mul.wide.s32 	%rd8, %r1, 4;
	add.s64 	%rd9, %rd5, %rd8;
	st.global.f32 	[%rd9], %f1;
$L__BB10_2:
	mul.lo.s32 	%r27, %r4, %r2;
	mul.lo.s32 	%r28, %r27, %r5;
	mul.lo.s32 	%r29, %r28, %r6;
	setp.ge.s32 	%p2, %r1, %r29;
	@%p2 bra 	$L__BB10_4;
	mul.lo.s32 	%r30, %r5, %r4;
	mul.lo.s32 	%r31, %r30, %r6;
	div.s32 	%r32, %r1, %r31;
	div.s32 	%r33, %r1, %r5;
	div.s32 	%r34, %r33, %r6;
	rem.s32 	%r35, %r34, %r4;
	div.s32 	%r36, %r1, %r6;
	rem.s32 	%r37, %r36, %r5;
	mul.lo.s32 	%r38, %r36, %r6;
	sub.s32 	%r39, %r1, %r38;
	add.s32 	%r40, %r4, %r3;
	add.s32 	%r41, %r35, %r3;
	mad.lo.s32 	%r42, %r32, %r40, %r41;
	mad.lo.s32 	%r43, %r42, %r5, %r37;
	mad.lo.s32 	%r44, %r43, %r6, %r39;
	mul.wide.s32 	%rd10, %r44, 4;
	add.s64 	%rd11, %rd1, %rd10;
	ld.global.f32 	%f2, [%rd11];
	cvta.to.global.u64 	%rd12, %rd3;
	mul.wide.s32 	%rd13, %r1, 4;
	add.s64 	%rd14, %rd12, %rd13;
	st.global.f32 	[%rd14], %f2;
$L__BB10_4:
	ret;

}
	// .globl	replace_channel_forward_kernel
.visible .entry replace_channel_forward_kernel(
	.param .u64 .ptr .align 1 replace_channel_forward_kernel_param_0,
	.param .u64 .ptr .align 1 replace_channel_forward_kernel_param_1,
	.param .u64 .ptr .align 1 replace_channel_forward_kernel_param_2,
	.param .u32 replace_channel_forward_kernel_param_3,
	.param .u32 replace_channel_forward_kernel_param_4,
	.param .u32 replace_channel_forward_kernel_param_5,
	.param .u32 replace_channel_forward_kernel_param_6,
	.param .u32 replace_channel_forward_kernel_param_7,
	.param .u64 .ptr .align 1 replace_channel_forward_kernel_param_8,
	.param .u32 replace_channel_forward_kernel_param_9
)
{
	.reg .pred 	%p<5>;
	.reg .b32 	%r<28>;
	.reg .b32 	%f<4>;
	.reg .b64 	%rd<18>;

	ld.param.u64 	%rd5, [replace_channel_forward_kernel_param_0];
	ld.param.u64 	%rd2, [replace_channel_forward_kernel_param_1];
	ld.param.u64 	%rd3, [replace_channel_forward_kernel_param_2];
	ld.param.u32 	%r5, [replace_channel_forward_kernel_param_4];
	ld.param.u32 	%r6, [replace_channel_forward_kernel_param_5];
	ld.param.u32 	%r7, [replace_channel_forward_kernel_param_6];
	ld.param.u32 	%r9, [replace_channel_forward_kernel_param_7];
	ld.param.u64 	%rd4, [replace_channel_forward_kernel_param_8];
	ld.param.u32 	%r8, [replace_channel_forward_kernel_param_9];
	cvta.to.global.u64 	%rd1, %rd5;
	mov.u32 	%r10, %ntid.x;
	mov.u32 	%r11, %ctaid.x;
	mov.u32 	%r12, %tid.x;
	mad.lo.s32 	%r1, %r10, %r11, %r12;
	setp.ge.s32 	%p1, %r1, %r9;
	@%p1 bra 	$L__BB11_4;
	cvta.to.global.u64 	%rd6, %rd4;
	mul.lo.s32 	%r13, %r6, %r5;
	mul.lo.s32 	%r14, %r13, %r7;
	div.s32 	%r2, %r1, %r14;
	div.s32 	%r15, %r1, %r6;
	div.s32 	%r16, %r15, %r7;
	rem.s32 	%r17, %r16, %r5;
	mul.wide.s32 	%rd7, %r2, 4;
	add.s64 	%rd8, %rd6, %rd7;
	ld.global.f32 	%f1, [%rd8];
	cvt.rzi.s32.f32 	%r18, %f1;
	setp.lt.s32 	%p2, %r17, %r18;
	add.s32 	%r19, %r18, %r8;
	setp.ge.s32 	%p3, %r17, %r19;
	or.pred  	%p4, %p2, %p3;
	@%p4 bra 	$L__BB11_3;
	mad.lo.s32 	%r20, %r2, %r8, %r17;
	sub.s32 	%r21, %r20, %r18;
	div.s32 	%r22, %r1, %r7;
	rem.s32 	%r23, %r22, %r6;
	mad.lo.s32 	%r24, %r21, %r6, %r23;
	mul.lo.s32 	%r25, %r22, %r7;
	sub.s32 	%r26, %r1, %r25;
	mad.lo.s32 	%r27, %r24, %r7, %r26;
	cvta.to.global.u64 	%rd13, %rd3;
	mul.wide.s32 	%rd14, %r27, 4;
	add.s64 	%rd15, %rd13, %rd14;
	ld.global.f32 	%f3, [%rd15];
	mul.wide.s32 	%rd16, %r1, 4;
	add.s64 	%rd17, %rd1, %rd16;
	st.global.f32 	[%rd17], %f3;
	bra.uni 	$L__BB11_4;
$L__BB11_3:
	cvta.to.global.u64 	%rd9, %rd2;
	mul.wide.s32 	%rd10, %r1, 4;
	add.s64 	%rd11, %rd9, %rd10;
	ld.global.f32 	%f2, [%rd11];
	add.s64 	%rd12, %rd1, %rd10;
	st.global.f32 	[%rd12], %f2;
$L__BB11_4:
	ret;

}
	// .globl	replace_channel_backward_kernel
.visible .entry replace_channel_backward_kernel(
	.param .u64 .ptr .align 1 replace_channel_backward_kernel_param_0,
	.param .u64 .ptr .align 1 replace_channel_backward_kernel_param_1,
	.param .u32 replace_channel_backward_kernel_param_2,
	.param .u32 replace_channel_backward_kernel_param_3,
	.param .u32 replace_channel_backward_kernel_param_4,
	.param .u32 replace_channel_backward_kernel_param_5,
	.param .u32 replace_channel_backward_kernel_param_6,
	.param .u64 .ptr .align 1 replace_channel_backward_kernel_param_7,
	.param .u32 replace_channel_backward_kernel_param_8
)
{
	.reg .pred 	%p<5>;
	.reg .b32 	%r<29>;
	.reg .b32 	%f<3>;
	.reg .b64 	%rd<13>;

	ld.param.u64 	%rd1, [replace_channel_backward_kernel_param_0];
	ld.param.u64 	%rd2, [replace_channel_backward_kernel_param_1];
	ld.param.u32 	%r5, [replace_channel_backward_kernel_param_3];
	ld.param.u32 	%r6, [replace_channel_backward_kernel_param_4];
	ld.param.u32 	%r7, [replace_channel_backward_kernel_param_5];
	ld.param.u32 	%r9, [replace_channel_backward_kernel_param_6];
	ld.param.u64 	%rd3, [replace_channel_backward_kernel_param_7];
	ld.param.u32 	%r8, [replace_channel_backward_kernel_param_8];
	mov.u32 	%r10, %ntid.x;
	mov.u32 	%r11, %ctaid.x;
	mov.u32 	%r12, %tid.x;
	mad.lo.s32 	%r1, %r10, %r11, %r12;
	setp.ge.s32 	%p1, %r1, %r9;
	@%p1 bra 	$L__BB12_3;
	cvta.to.global.u64 	%rd4, %rd3;
	mul.lo.s32 	%r13, %r6, %r5;
	mul.lo.s32 	%r14, %r13, %r7;
	div.s32 	%r2, %r1, %r14;
	div.s32 	%r15, %r1, %r6;
	div.s32 	%r16, %r15, %r7;
	rem.s32 	%r17, %r16, %r5;
	mul.wide.s32 	%rd5, %r2, 4;
	add.s64 	%rd6, %rd4, %rd5;
	ld.global.f32 	%f1, [%rd6];
	cvt.rzi.s32.f32 	%r18, %f1;
	setp.lt.s32 	%p2, %r17, %r18;
	add.s32 	%r19, %r18, %r8;
	setp.ge.s32 	%p3, %r17, %r19;
	or.pred  	%p4, %p2, %p3;
	@%p4 bra 	$L__BB12_3;
	mad.lo.s32 	%r20, %r2, %r8, %r17;
	sub.s32 	%r21, %r20, %r18;
	div.s32 	%r22, %r1, %r7;
	rem.s32 	%r23, %r22, %r6;
	mad.lo.s32 	%r24, %r21, %r6, %r23;
	mul.lo.s32 	%r25, %r22, %r7;
	sub.s32 	%r26, %r1, %r25;
	mad.lo.s32 	%r27, %r24, %r7, %r26;
	cvta.to.global.u64 	%rd7, %rd1;
	mul.wide.s32 	%rd8, %r1, 4;
	add.s64 	%rd9, %rd7, %rd8;
	ld.global.f32 	%f2, [%rd9];
	cvta.to.global.u64 	%rd10, %rd2;
	mul.wide.s32 	%rd11, %r27, 4;
	add.s64 	%rd12, %rd10, %rd11;
	st.global.f32 	[%rd12], %f2;
	mov.b32 	%r28, 0;
	st.global.u32 	[%rd9], %r28;
$L__BB12_3:
	ret;

}
	// .globl	add_mul_kernel
.visible .entry add_mul_kernel(
	.param .u64 .ptr .align 1 add_mul_kernel_param_0,
	.param .u64 .ptr .align 1 add_mul_kernel_param_1,
	.param .u64 .ptr .align 1 add_mul_kernel_param_2,
	.param .u64 .ptr .align 1 add_mul_kernel_param_3,
	.param .u64 .ptr .align 1 add_mul_kernel_param_4,
	.param .u32 add_mul_kernel_param_5,
	.param .u32 add_mul_kernel_param_6
)
{
	.reg .pred 	%p<2>;
	.reg .b32 	%r<8>;
	.reg .b32 	%f<7>;
	.reg .b64 	%rd<18>;

	ld.param.u64 	%rd1, [add_mul_kernel_param_0];
	ld.param.u64 	%rd2, [add_mul_kernel_param_1];
	ld.param.u64 	%rd3, [add_mul_kernel_param_2];
	ld.param.u64 	%rd4, [add_mul_kernel_param_3];
	ld.param.u64 	%rd5, [add_mul_kernel_param_4];
	ld.param.u32 	%r3, [add_mul_kernel_param_5];
	ld.param.u32 	%r2, [add_mul_kernel_param_6];
	mov.u32 	%r4, %ntid.x;
	mov.u32 	%r5, %ctaid.x;
	mov.u32 	%r6, %tid.x;
	mad.lo.s32 	%r1, %r4, %r5, %r6;
	setp.ge.s32 	%p1, %r1, %r3;
	@%p1 bra 	$L__BB13_2;
	cvta.to.global.u64 	%rd6, %rd4;
	cvta.to.global.u64 	%rd7, %rd1;
	cvta.to.global.u64 	%rd8, %rd2;
	cvta.to.global.u64 	%rd9, %rd5;
	cvta.to.global.u64 	%rd10, %rd3;
	div.s32 	%r7, %r1, %r2;
	mul.wide.s32 	%rd11, %r7, 4;
	add.s64 	%rd12, %rd6, %rd11;
	ld.global.f32 	%f1, [%rd12];
	mul.wide.s32 	%rd13, %r1, 4;
	add.s64 	%rd14, %rd7, %rd13;
	ld.global.f32 	%f2, [%rd14];
	add.s64 	%rd15, %rd8, %rd13;
	ld.global.f32 	%f3, [%rd15];
	add.s64 	%rd16, %rd9, %rd11;
	ld.global.f32 	%f4, [%rd16];
	mul.f32 	%f5, %f3, %f4;
	fma.rn.f32 	%f6, %f1, %f2, %f5;
	add.s64 	%rd17, %rd10, %rd13;
	st.global.f32 	[%rd17], %f6;
$L__BB13_2:
	ret;

}
	// .globl	un_mul_kernel
.visible .entry un_mul_kernel(
	.param .u64 .ptr .align 1 un_mul_kernel_param_0,
	.param .u64 .ptr .align 1 un_mul_kernel_param_1,
	.param .u64 .ptr .align 1 un_mul_kernel_param_2,
	.param .u64 .ptr .align 1 un_mul_kernel_param_3,
	.param .u64 .ptr .align 1 un_mul_kernel_param_4,
	.param .u32 un_mul_kernel_param_5,
	.param .u32 un_mul_kernel_param_6
)
{
	.reg .pred 	%p<2>;
	.reg .b32 	%r<8>;
	.reg .b32 	%f<8>;
	.reg .b64 	%rd<18>;

	ld.param.u64 	%rd1, [un_mul_kernel_param_0];
	ld.param.u64 	%rd2, [un_mul_kernel_param_1];
	ld.param.u64 	%rd3, [un_mul_kernel_param_2];
	ld.param.u64 	%rd4, [un_mul_kernel_param_3];
	ld.param.u64 	%rd5, [un_mul_kernel_param_4];
	ld.param.u32 	%r3, [un_mul_kernel_param_5];
	ld.param.u32 	%r2, [un_mul_kernel_param_6];
	mov.u32 	%r4, %ntid.x;
	mov.u32 	%r5, %ctaid.x;
	mov.u32 	%r6, %tid.x;
	mad.lo.s32 	%r1, %r4, %r5, %r6;
	setp.ge.s32 	%p1, %r1, %r3;
	@%p1 bra 	$L__BB14_2;
	cvta.to.global.u64 	%rd6, %rd1;
	cvta.to.global.u64 	%rd7, %rd2;
	cvta.to.global.u64 	%rd8, %rd5;
	cvta.to.global.u64 	%rd9, %rd4;
	cvta.to.global.u64 	%rd10, %rd3;
	div.s32 	%r7, %r1, %r2;
	mul.wide.s32 	%rd11, %r1, 4;
	add.s64 	%rd12, %rd6, %rd11;
	ld.global.f32 	%f1, [%rd12];
	add.s64 	%rd13, %rd7, %rd11;
	ld.global.f32 	%f2, [%rd13];
	mul.wide.s32 	%rd14, %r7, 4;
	add.s64 	%rd15, %rd8, %rd14;
	ld.global.f32 	%f3, [%rd15];
	mul.f32 	%f4, %f2, %f3;
	sub.f32 	%f5, %f1, %f4;
	add.s64 	%rd16, %rd9, %rd14;
	ld.global.f32 	%f6, [%rd16];
	div.rn.f32 	%f7, %f5, %f6;
	add.s64 	%rd17, %rd10, %rd11;
	st.global.f32 	[%rd17], %f7;
$L__BB14_2:
	ret;

}
	// .globl	un_mul_grad_kernel
.visible .entry un_mul_grad_kernel(
	.param .u64 .ptr .align 1 un_mul_grad_kernel_param_0,
	.param .u64 .ptr .align 1 un_mul_grad_kernel_param_1,
	.param .u64 .ptr .align 1 un_mul_grad_kernel_param_2,
	.param .u64 .ptr .align 1 un_mul_grad_kernel_param_3,
	.param .u64 .ptr .align 1 un_mul_grad_kernel_param_4,
	.param .u32 un_mul_grad_kernel_param_5,
	.param .u32 un_mul_grad_kernel_param_6
)
{
	.reg .pred 	%p<2>;
	.reg .b32 	%r<8>;
	.reg .b32 	%f<7>;
	.reg .b64 	%rd<15>;

	ld.param.u64 	%rd1, [un_mul_grad_kernel_param_0];
	ld.param.u64 	%rd2, [un_mul_grad_kernel_param_2];
	ld.param.u64 	%rd3, [un_mul_grad_kernel_param_3];
	ld.param.u64 	%rd4, [un_mul_grad_kernel_param_4];
	ld.param.u32 	%r3, [un_mul_grad_kernel_param_5];
	ld.param.u32 	%r2, [un_mul_grad_kernel_param_6];
	mov.u32 	%r4, %ntid.x;
	mov.u32 	%r5, %ctaid.x;
	mov.u32 	%r6, %tid.x;
	mad.lo.s32 	%r1, %r4, %r5, %r6;
	setp.ge.s32 	%p1, %r1, %r3;
	@%p1 bra 	$L__BB15_2;
	cvta.to.global.u64 	%rd5, %rd1;
	cvta.to.global.u64 	%rd6, %rd3;
	cvta.to.global.u64 	%rd7, %rd4;
	cvta.to.global.u64 	%rd8, %rd2;
	div.s32 	%r7, %r1, %r2;
	mul.wide.s32 	%rd9, %r1, 4;
	add.s64 	%rd10, %rd5, %rd9;
	ld.global.f32 	%f1, [%rd10];
	neg.f32 	%f2, %f1;
	mul.wide.s32 	%rd11, %r7, 4;
	add.s64 	%rd12, %rd6, %rd11;
	ld.global.f32 	%f3, [%rd12];
	div.rn.f32 	%f4, %f2, %f3;
	add.s64 	%rd13, %rd7, %rd11;
	ld.global.f32 	%f5, [%rd13];
	mul.f32 	%f6, %f4, %f5;
	add.s64 	%rd14, %rd8, %rd9;
	st.global.f32 	[%rd14], %f6;
$L__BB15_2:
	ret;

}


// ===== COMPILED SASS (sm_100) =====

	.target	sm_100

	.elftype	@"ET_EXEC"


//--------------------- .note.nv.tkinfo           --------------------------
	.section	.note.nv.tkinfo,"",@"SHT_NOTE"
	.sectionflags	@"SHF_NOTE_NV_TKINFO"
	.tkinfo
        /*0018*/ 	.word	0x00000002
        /*0030*/ 	.string	""
        /*0030*/ 	.string	"ptxas"
        /*0030*/ 	.string	"Cuda compilation tools, release 13.0, V13.0.88"
        /*0030*/ 	.string	"Build cuda_13.0.r13.0/compiler.36424714_0"
        /*0030*/ 	.string	"-arch sm_100 -m 64 "



//--------------------- .note.nv.cuinfo           --------------------------
	.section	.note.nv.cuinfo,"",@"SHT_NOTE"
	.sectionflags	@"SHF_NOTE_NV_CUINFO"
        /*0018*/ 	.short	0x0002
        /*001a*/ 	.short	0x0064
        /*001c*/ 	.short	0x0082
	.zero		2


//--------------------- .nv.info                  --------------------------
	.section	.nv.info,"",@"SHT_CUDA_INFO"
	.align	4


	//----- nvinfo : EIATTR_REGCOUNT
	.align		4
        /*0000*/ 	.byte	0x04, 0x2f
        /*0002*/ 	.short	(.L_1 - .L_0)
	.align		4
.L_0:
        /*0004*/ 	.word	index@(copy_kernel)
        /*0008*/ 	.word	0x0000000a


	//----- nvinfo : EIATTR_FRAME_SIZE
	.align		4
.L_1:
        /*000c*/ 	.byte	0x04, 0x11
        /*000e*/ 	.short	(.L_3 - .L_2)
	.align		4
.L_2:
        /*0010*/ 	.word	index@(copy_kernel)
        /*0014*/ 	.word	0x00000000


	//----- nvinfo : EIATTR_REGCOUNT
	.align		4
.L_3:
        /*0018*/ 	.byte	0x04, 0x2f
        /*001a*/ 	.short	(.L_5 - .L_4)
	.align		4
.L_4:
        /*001c*/ 	.word	index@(fill_kernel)
        /*0020*/ 	.word	0x0000000a


	//----- nvinfo : EIATTR_FRAME_SIZE
	.align		4
.L_5:
        /*0024*/ 	.byte	0x04, 0x11
        /*0026*/ 	.short	(.L_7 - .L_6)
	.align		4
.L_6:
        /*0028*/ 	.word	index@(fill_kernel)
        /*002c*/ 	.word	0x00000000


	//----- nvinfo : EIATTR_REGCOUNT
	.align		4
.L_7:
        /*0030*/ 	.byte	0x04, 0x2f
        /*0032*/ 	.short	(.L_9 - .L_8)
	.align		4
.L_8:
        /*0034*/ 	.word	index@(mul_kernel)
        /*0038*/ 	.word	0x0000000c


	//----- nvinfo : EIATTR_FRAME_SIZE
	.align		4
.L_9:
        /*003c*/ 	.byte	0x04, 0x11
        /*003e*/ 	.short	(.L_11 - .L_10)
	.align		4
.L_10:
        /*0040*/ 	.word	index@(mul_kernel)
        /*0044*/ 	.word	0x00000000


	//----- nvinfo : EIATTR_REGCOUNT
	.align		4
.L_11:
        /*0048*/ 	.byte	0x04, 0x2f
        /*004a*/ 	.short	(.L_13 - .L_12)
	.align		4
.L_12:
        /*004c*/ 	.word	index@(add_kernel)
        /*0050*/ 	.word	0x00000008


	//----- nvinfo : EIATTR_FRAME_SIZE
	.align		4
.L_13:
        /*0054*/ 	.byte	0x04, 0x11
        /*0056*/ 	.short	(.L_15 - .L_14)
	.align		4
.L_14:
        /*0058*/ 	.word	index@(add_kernel)
        /*005c*/ 	.word	0x00000000


	//----- nvinfo : EIATTR_REGCOUNT
	.align		4
.L_15:
        /*0060*/ 	.byte	0x04, 0x2f
        /*0062*/ 	.short	(.L_17 - .L_16)
	.align		4
.L_16:
        /*0064*/ 	.word	index@(scal_kernel)
        /*0068*/ 	.word	0x00000008


	//----- nvinfo : EIATTR_FRAME_SIZE
	.align		4
.L_17:
        /*006c*/ 	.byte	0x04, 0x11
        /*006e*/ 	.short	(.L_19 - .L_18)
	.align		4
.L_18:
        /*0070*/ 	.word	index@(scal_kernel)
        /*0074*/ 	.word	0x00000000


	//----- nvinfo : EIATTR_REGCOUNT
	.align		4
.L_19:
        /*0078*/ 	.byte	0x04, 0x2f
        /*007a*/ 	.short	(.L_21 - .L_20)
	.align		4
.L_20:
        /*007c*/ 	.word	index@(pow_kernel)
        /*0080*/ 	.word	0x0000000f


	//----- nvinfo : EIATTR_FRAME_SIZE
	.align		4
.L_21:
        /*0084*/ 	.byte	0x04, 0x11
        /*0086*/ 	.short	(.L_23 - .L_22)
	.align		4
.L_22:
        /*0088*/ 	.word	index@(pow_kernel)
        /*008c*/ 	.word	0x00000000


	//----- nvinfo : EIATTR_REGCOUNT
	.align		4
.L_23:
        /*0090*/ 	.byte	0x04, 0x2f
        /*0092*/ 	.short	(.L_25 - .L_24)
	.align		4
.L_24:
        /*0094*/ 	.word	index@(axpy_kernel)
        /*0098*/ 	.word	0x0000000c


	//----- nvinfo : EIATTR_FRAME_SIZE
	.align		4
.L_25:
        /*009c*/ 	.byte	0x04, 0x11
        /*009e*/ 	.short	(.L_27 - .L_26)
	.align		4
.L_26:
        /*00a0*/ 	.word	index@(axpy_kernel)
        /*00a4*/ 	.word	0x00000000


	//----- nvinfo : EIATTR_REGCOUNT
	.align		4
.L_27:
        /*00a8*/ 	.byte	0x04, 0x2f
        /*00aa*/ 	.short	(.L_29 - .L_28)
	.align		4
.L_28:
        /*00ac*/ 	.word	index@(scal_add_kernel)
        /*00b0*/ 	.word	0x00000008


	//----- nvinfo : EIATTR_FRAME_SIZE
	.align		4
.L_29:
        /*00b4*/ 	.byte	0x04, 0x11
        /*00b6*/ 	.short	(.L_31 - .L_30)
	.align		4
.L_30:
        /*00b8*/ 	.word	index@(scal_add_kernel)
        /*00bc*/ 	.word	0x00000000


	//----- nvinfo : EIATTR_REGCOUNT
	.align		4
.L_31:
        /*00c0*/ 	.byte	0x04, 0x2f
        /*00c2*/ 	.short	(.L_33 - .L_32)
	.align		4
.L_32:
        /*00c4*/ 	.word	index@(constrain_kernel)
        /*00c8*/ 	.word	0x00000008


	//----- nvinfo : EIATTR_FRAME_SIZE
	.align		4
.L_33:
        /*00cc*/ 	.byte	0x04, 0x11
        /*00ce*/ 	.short	(.L_35 - .L_34)
	.align		4
.L_34:
        /*00d0*/ 	.word	index@(constrain_kernel)
        /*00d4*/ 	.word	0x00000000


	//----- nvinfo : EIATTR_REGCOUNT
	.align		4
.L_35:
        /*00d8*/ 	.byte	0x04, 0x2f
        /*00da*/ 	.short	(.L_37 - .L_36)
	.align		4
.L_36:
        /*00dc*/ 	.word	index@(concat_channel_forward_kernel)
        /*00e0*/ 	.word	0x0000001a


	//----- nvinfo : EIATTR_FRAME_SIZE
	.align		4
.L_37:
        /*00e4*/ 	.byte	0x04, 0x11
        /*00e6*/ 	.short	(.L_39 - .L_38)
	.align		4
.L_38:
        /*00e8*/ 	.word	index@(concat_channel_forward_kernel)
        /*00ec*/ 	.word	0x00000000


	//----- nvinfo : EIATTR_REGCOUNT
	.align		4
.L_39:
        /*00f0*/ 	.byte	0x04, 0x2f
        /*00f2*/ 	.short	(.L_41 - .L_40)
	.align		4
.L_40:
        /*00f4*/ 	.word	index@(concat_channel_backward_kernel)
        /*00f8*/ 	.word	0x0000001a


	//----- nvinfo : EIATTR_FRAME_SIZE
	.align		4
.L_41:
        /*00fc*/ 	.byte	0x04, 0x11
        /*00fe*/ 	.short	(.L_43 - .L_42)
	.align		4
.L_42:
        /*0100*/ 	.word	index@(concat_channel_backward_kernel)
        /*0104*/ 	.word	0x00000000


	//----- nvinfo : EIATTR_REGCOUNT
	.align		4
.L_43:
        /*0108*/ 	.byte	0x04, 0x2f
        /*010a*/ 	.short	(.L_45 - .L_44)
	.align		4
.L_44:
        /*010c*/ 	.word	index@(replace_channel_forward_kernel)
        /*0110*/ 	.word	0x00000016


	//----- nvinfo : EIATTR_FRAME_SIZE
	.align		4
.L_45:
        /*0114*/ 	.byte	0x04, 0x11
        /*0116*/ 	.short	(.L_47 - .L_46)
	.align		4
.L_46:
        /*0118*/ 	.word	index@(replace_channel_forward_kernel)
        /*011c*/ 	.word	0x00000000


	//----- nvinfo : EIATTR_REGCOUNT
	.align		4
.L_47:
        /*0120*/ 	.byte	0x04, 0x2f
        /*0122*/ 	.short	(.L_49 - .L_48)
	.align		4
.L_48:
        /*0124*/ 	.word	index@(replace_channel_backward_kernel)
        /*0128*/ 	.word	0x00000016


	//----- nvinfo : EIATTR_FRAME_SIZE
	.align		4
.L_49:
        /*012c*/ 	.byte	0x04, 0x11
        /*012e*/ 	.short	(.L_51 - .L_50)
	.align		4
.L_50:
        /*0130*/ 	.word	index@(replace_channel_backward_kernel)
        /*0134*/ 	.word	0x00000000


	//----- nvinfo : EIATTR_REGCOUNT
	.align		4
.L_51:
        /*0138*/ 	.byte	0x04, 0x2f
        /*013a*/ 	.short	(.L_53 - .L_52)
	.align		4
.L_52:
        /*013c*/ 	.word	index@(add_mul_kernel)
        /*0140*/ 	.word	0x00000010


	//----- nvinfo : EIATTR_FRAME_SIZE
	.align		4
.L_53:
        /*0144*/ 	.byte	0x04, 0x11
        /*0146*/ 	.short	(.L_55 - .L_54)
	.align		4
.L_54:
        /*0148*/ 	.word	index@(add_mul_kernel)
        /*014c*/ 	.word	0x00000000


	//----- nvinfo : EIATTR_REGCOUNT
	.align		4
.L_55:
        /*0150*/ 	.byte	0x04, 0x2f
        /*0152*/ 	.short	(.L_57 - .L_56)
	.align		4
.L_56:
        /*0154*/ 	.word	index@(un_mul_kernel)
        /*0158*/ 	.word	0x00000010


	//----- nvinfo : EIATTR_FRAME_SIZE
	.align		4
.L_57:
        /*015c*/ 	.byte	0x04, 0x11
        /*015e*/ 	.short	(.L_59 - .L_58)
	.align		4
.L_58:
        /*0160*/ 	.word	index@($__internal_1_$__cuda_sm3x_div_rn_noftz_f32_slowpath)
        /*0164*/ 	.word	0x00000000


	//----- nvinfo : EIATTR_FRAME_SIZE
	.align		4
.L_59:
        /*0168*/ 	.byte	0x04, 0x11
        /*016a*/ 	.short	(.L_61 - .L_60)
	.align		4
.L_60:
        /*016c*/ 	.word	index@(un_mul_kernel)
        /*0170*/ 	.word	0x00000000


	//----- nvinfo : EIATTR_REGCOUNT
	.align		4
.L_61:
        /*0174*/ 	.byte	0x04, 0x2f
        /*0176*/ 	.short	(.L_63 - .L_62)
	.align		4
.L_62:
        /*0178*/ 	.word	index@(un_mul_grad_kernel)
        /*017c*/ 	.word	0x00000012


	//----- nvinfo : EIATTR_FRAME_SIZE
	.align		4
.L_63:
        /*0180*/ 	.byte	0x04, 0x11
        /*0182*/ 	.short	(.L_65 - .L_64)
	.align		4
.L_64:
        /*0184*/ 	.word	index@($__internal_0_$__cuda_sm3x_div_rn_noftz_f32_slowpath)
        /*0188*/ 	.word	0x00000000


	//----- nvinfo : EIATTR_FRAME_SIZE
	.align		4
.L_65:
        /*018c*/ 	.byte	0x04, 0x11
        /*018e*/ 	.short	(.L_67 - .L_66)
	.align		4
.L_66:
        /*0190*/ 	.word	index@(un_mul_grad_kernel)
        /*0194*/ 	.word	0x00000000


	//----- nvinfo : EIATTR_MIN_STACK_SIZE
	.align		4
.L_67:
        /*0198*/ 	.byte	0x04, 0x12
        /*019a*/ 	.short	(.L_69 - .L_68)
	.align		4
.L_68:
        /*019c*/ 	.word	index@(un_mul_grad_kernel)
        /*01a0*/ 	.word	0x00000000


	//----- nvinfo : EIATTR_MIN_STACK_SIZE
	.align		4
.L_69:
        /*01a4*/ 	.byte	0x04, 0x12
        /*01a6*/ 	.short	(.L_71 - .L_70)
	.align		4
.L_70:
        /*01a8*/ 	.word	index@(un_mul_kernel)
        /*01ac*/ 	.word	0x00000000


	//----- nvinfo : EIATTR_MIN_STACK_SIZE
	.align		4
.L_71:
        /*01b0*/ 	.byte	0x04, 0x12
        /*01b2*/ 	.short	(.L_73 - .L_72)
	.align		4
.L_72:
        /*01b4*/ 	.word	index@(add_mul_kernel)
        /*01b8*/ 	.word	0x00000000


	//----- nvinfo : EIATTR_MIN_STACK_SIZE
	.align		4
.L_73:
        /*01bc*/ 	.byte	0x04, 0x12
        /*01be*/ 	.short	(.L_75 - .L_74)
	.align		4
.L_74:
        /*01c0*/ 	.word	index@(replace_channel_backward_kernel)
        /*01c4*/ 	.word	0x00000000


	//----- nvinfo : EIATTR_MIN_STACK_SIZE
	.align		4
.L_75:
        /*01c8*/ 	.byte	0x04, 0x12
        /*01ca*/ 	.short	(.L_77 - .L_76)
	.align		4
.L_76:
        /*01cc*/ 	.word	index@(replace_channel_forward_kernel)
        /*01d0*/ 	.word	0x00000000


	//----- nvinfo : EIATTR_MIN_STACK_SIZE
	.align		4
.L_77:
        /*01d4*/ 	.byte	0x04, 0x12
        /*01d6*/ 	.short	(.L_79 - .L_78)
	.align		4
.L_78:
        /*01d8*/ 	.word	index@(concat_channel_backward_kernel)
        /*01dc*/ 	.word	0x00000000


	//----- nvinfo : EIATTR_MIN_STACK_SIZE
	.align		4
.L_79:
        /*01e0*/ 	.byte	0x04, 0x12
        /*01e2*/ 	.short	(.L_81 - .L_80)
	.align		4
.L_80:
        /*01e4*/ 	.word	index@(concat_channel_forward_kernel)
        /*01e8*/ 	.word	0x00000000


	//----- nvinfo : EIATTR_MIN_STACK_SIZE
	.align		4
.L_81:
        /*01ec*/ 	.byte	0x04, 0x12
        /*01ee*/ 	.short	(.L_83 - .L_82)
	.align		4
.L_82:
        /*01f0*/ 	.word	index@(constrain_kernel)
        /*01f4*/ 	.word	0x00000000


	//----- nvinfo : EIATTR_MIN_STACK_SIZE
	.align		4
.L_83:
        /*01f8*/ 	.byte	0x04, 0x12
        /*01fa*/ 	.short	(.L_85 - .L_84)
	.align		4
.L_84:
        /*01fc*/ 	.word	index@(scal_add_kernel)
        /*0200*/ 	.word	0x00000000


	//----- nvinfo : EIATTR_MIN_STACK_SIZE
	.align		4
.L_85:
        /*0204*/ 	.byte	0x04, 0x12
        /*0206*/ 	.short	(.L_87 - .L_86)
	.align		4
.L_86:
        /*0208*/ 	.word	index@(axpy_kernel)
        /*020c*/ 	.word	0x00000000


	//----- nvinfo : EIATTR_MIN_STACK_SIZE
	.align		4
.L_87:
        /*0210*/ 	.byte	0x04, 0x12
        /*0212*/ 	.short	(.L_89 - .L_88)
	.align		4
.L_88:
        /*0214*/ 	.word	index@(pow_kernel)
        /*0218*/ 	.word	0x00000000


	//----- nvinfo : EIATTR_MIN_STACK_SIZE
	.align		4
.L_89:
        /*021c*/ 	.byte	0x04, 0x12
        /*021e*/ 	.short	(.L_91 - .L_90)
	.align		4
.L_90:
        /*0220*/ 	.word	index@(scal_kernel)
        /*0224*/ 	.word	0x00000000


	//----- nvinfo : EIATTR_MIN_STACK_SIZE
	.align		4
.L_91:
        /*0228*/ 	.byte	0x04, 0x12
        /*022a*/ 	.short	(.L_93 - .L_92)
	.align		4
.L_92:
        /*022c*/ 	.word	index@(add_kernel)
        /*0230*/ 	.word	0x00000000


	//----- nvinfo : EIATTR_MIN_STACK_SIZE
	.align		4
.L_93:
        /*0234*/ 	.byte	0x04, 0x12
        /*0236*/ 	.short	(.L_95 - .L_94)
	.align		4
.L_94:
        /*0238*/ 	.word	index@(mul_kernel)
        /*023c*/ 	.word	0x00000000


	//----- nvinfo : EIATTR_MIN_STACK_SIZE
	.align		4
.L_95:
        /*0240*/ 	.byte	0x04, 0x12
        /*0242*/ 	.short	(.L_97 - .L_96)
	.align		4
.L_96:
        /*0244*/ 	.word	index@(fill_kernel)
        /*0248*/ 	.word	0x00000000


	//----- nvinfo : EIATTR_MIN_STACK_SIZE
	.align		4
.L_97:
        /*024c*/ 	.byte	0x04, 0x12
        /*024e*/ 	.short	(.L_99 - .L_98)
	.align		4
.L_98:
        /*0250*/ 	.word	index@(copy_kernel)
        /*0254*/ 	.word	0x00000000
.L_99:


//--------------------- .nv.compat                --------------------------
	.section	.nv.compat,"",@"SHT_CUDA_COMPAT_INFO"
	.align	4
        /*0000*/ 	.byte	0x02, 0x09, 0x00, 0x00, 0x02, 0x02, 0x01, 0x00, 0x02, 0x05, 0x05, 0x00, 0x03, 0x07, 0x01, 0x01
        /*0010*/ 	.byte	0x02, 0x03, 0x00, 0x00, 0x02, 0x06, 0x01, 0x00, 0x04, 0x0b, 0x08, 0x00, 0x01, 0x00, 0x00, 0x00
        /*0020*/ 	.byte	0x00, 0x00, 0x00, 0x00


//--------------------- .nv.info.un_mul_grad_kernel --------------------------
	.section	.nv.info.un_mul_grad_kernel,"",@"SHT_CUDA_INFO"
	.sectionflags	@""
	.align	4


	//----- nvinfo : EIATTR_CUDA_API_VERSION
	.align		4
        /*0000*/ 	.byte	0x04, 0x37
        /*0002*/ 	.short	(.L_101 - .L_100)
.L_100:
        /*0004*/ 	.word	0x00000082


	//----- nvinfo : EIATTR_KPARAM_INFO
	.align		4
.L_101:
        /*0008*/ 	.byte	0x04, 0x17
        /*000a*/ 	.short	(.L_103 - .L_102)
.L_102:
        /*000c*/ 	.word	0x00000000
        /*0010*/ 	.short	0x0006
        /*0012*/ 	.short	0x002c
        /*0014*/ 	.byte	0x00, 0xf0, 0x11, 0x00


	//----- nvinfo : EIATTR_KPARAM_INFO
	.align		4
.L_103:
        /*0018*/ 	.byte	0x04, 0x17
        /*001a*/ 	.short	(.L_105 - .L_104)
.L_104:
        /*001c*/ 	.word	0x00000000
        /*0020*/ 	.short	0x0005
        /*0022*/ 	.short	0x0028
        /*0024*/ 	.byte	0x00, 0xf0, 0x11, 0x00


	//----- nvinfo : EIATTR_KPARAM_INFO
	.align		4
.L_105:
        /*0028*/ 	.byte	0x04, 0x17
        /*002a*/ 	.short	(.L_107 - .L_106)
.L_106:
        /*002c*/ 	.word	0x00000000
        /*0030*/ 	.short	0x0004
        /*0032*/ 	.short	0x0020
        /*0034*/ 	.byte	0x00, 0xf5, 0x21, 0x00


	//----- nvinfo : EIATTR_KPARAM_INFO
	.align		4
.L_107:
        /*0038*/ 	.byte	0x04, 0x17
        /*003a*/ 	.short	(.L_109 - .L_108)
.L_108:
        /*003c*/ 	.word	0x00000000
        /*0040*/ 	.short	0x0003
        /*0042*/ 	.short	0x0018
        /*0044*/ 	.byte	0x00, 0xf5, 0x21, 0x00


	//----- nvinfo : EIATTR_KPARAM_INFO
	.align		4
.L_109:
        /*0048*/ 	.byte	0x04, 0x17
        /*004a*/ 	.short	(.L_111 - .L_110)
.L_110:
        /*004c*/ 	.word	0x00000000
        /*0050*/ 	.short	0x0002
        /*0052*/ 	.short	0x0010
        /*0054*/ 	.byte	0x00, 0xf5, 0x21, 0x00


	//----- nvinfo : EIATTR_KPARAM_INFO
	.align		4
.L_111:
        /*0058*/ 	.byte	0x04, 0x17
        /*005a*/ 	.short	(.L_113 - .L_112)
.L_112:
        /*005c*/ 	.word	0x00000000
        /*0060*/ 	.short	0x0001
        /*0062*/ 	.short	0x0008
        /*0064*/ 	.byte	0x00, 0xf5, 0x21, 0x00


	//----- nvinfo : EIATTR_KPARAM_INFO
	.align		4
.L_113:
        /*0068*/ 	.byte	0x04, 0x17
        /*006a*/ 	.short	(.L_115 - .L_114)
.L_114:
        /*006c*/ 	.word	0x00000000
        /*0070*/ 	.short	0x0000
        /*0072*/ 	.short	0x0000
        /*0074*/ 	.byte	0x00, 0xf5, 0x21, 0x00


	//----- nvinfo : EIATTR_SPARSE_MMA_MASK
	.align		4
.L_115:
        /*0078*/ 	.byte	0x03, 0x50
        /*007a*/ 	.short	0x0000


	//----- nvinfo : EIATTR_MAXREG_COUNT
	.align		4
        /*007c*/ 	.byte	0x03, 0x1b
        /*007e*/ 	.short	0x00ff


	//----- nvinfo : EIATTR_MERCURY_ISA_VERSION
	.align		4
        /*0080*/ 	.byte	0x03, 0x5f
        /*0082*/ 	.short	0x0101


	//----- nvinfo : EIATTR_VRC_CTA_INIT_COUNT
	.align		4
        /*0084*/ 	.byte	0x02, 0x4a
	.zero		1
	.zero		1


	//----- nvinfo : EIATTR_EXIT_INSTR_OFFSETS
	.align		4
        /*0088*/ 	.byte	0x04, 0x1c
        /*008a*/ 	.short	(.L_117 - .L_116)


	//   ....[0]....
.L_116:
        /*008c*/ 	.word	0x00000070


	//   ....[1]....
        /*0090*/ 	.word	0x000003c0


	//----- nvinfo : EIATTR_CRS_STACK_SIZE
	.align		4
.L_117:
        /*0094*/ 	.byte	0x04, 0x1e
        /*0096*/ 	.short	(.L_119 - .L_118)
.L_118:
        /*0098*/ 	.word	0x00000000


	//----- nvinfo : EIATTR_CBANK_PARAM_SIZE
	.align		4
.L_119:
        /*009c*/ 	.byte	0x03, 0x19
        /*009e*/ 	.short	0x0030


	//----- nvinfo : EIATTR_PARAM_CBANK
	.align		4
        /*00a0*/ 	.byte	0x04, 0x0a
        /*00a2*/ 	.short	(.L_121 - .L_120)
	.align		4
.L_120:
        /*00a4*/ 	.word	index@(.nv.constant0.un_mul_grad_kernel)
        /*00a8*/ 	.short	0x0380
        /*00aa*/ 	.short	0x0030


	//----- nvinfo : EIATTR_SW_WAR
	.align		4
.L_121:
        /*00ac*/ 	.byte	0x04, 0x36
        /*00ae*/ 	.short	(.L_123 - .L_122)
.L_122:
        /*00b0*/ 	.word	0x00000008
.L_123:


//--------------------- .nv.info.un_mul_kernel    --------------------------
	.section	.nv.info.un_mul_kernel,"",@"SHT_CUDA_INFO"
	.sectionflags	@""
	.align	4


	//----- nvinfo : EIATTR_CUDA_API_VERSION
	.align		4
        /*0000*/ 	.byte	0x04, 0x37
        /*0002*/ 	.short	(.L_125 - .L_124)
.L_124:
        /*0004*/ 	.word	0x00000082


	//----- nvinfo : EIATTR_KPARAM_INFO
	.align		4
.L_125:
        /*0008*/ 	.byte	0x04, 0x17
        /*000a*/ 	.short	(.L_127 - .L_126)
.L_126:
        /*000c*/ 	.word	0x00000000
        /*0010*/ 	.short	0x0006
        /*0012*/ 	.short	0x002c
        /*0014*/ 	.byte	0x00, 0xf0, 0x11, 0x00


	//----- nvinfo : EIATTR_KPARAM_INFO
	.align		4
.L_127:
        /*0018*/ 	.byte	0x04, 0x17
        /*001a*/ 	.short	(.L_129 - .L_128)
.L_128:
        /*001c*/ 	.word	0x00000000
        /*0020*/ 	.short	0x0005
        /*0022*/ 	.short	0x0028
        /*0024*/ 	.byte	0x00, 0xf0, 0x11, 0x00


	//----- nvinfo : EIATTR_KPARAM_INFO
	.align		4
.L_129:
        /*0028*/ 	.byte	0x04, 0x17
        /*002a*/ 	.short	(.L_131 - .L_130)
.L_130:
        /*002c*/ 	.word	0x00000000
        /*0030*/ 	.short	0x0004
        /*0032*/ 	.short	0x0020
        /*0034*/ 	.byte	0x00, 0xf5, 0x21, 0x00


	//----- nvinfo : EIATTR_KPARAM_INFO
	.align		4
.L_131:
        /*0038*/ 	.byte	0x04, 0x17
        /*003a*/ 	.short	(.L_133 - .L_132)
.L_132:
        /*003c*/ 	.word	0x00000000
        /*0040*/ 	.short	0x0003
        /*0042*/ 	.short	0x0018
        /*0044*/ 	.byte	0x00, 0xf5, 0x21, 0x00


	//----- nvinfo : EIATTR_KPARAM_INFO
	.align		4
.L_133:
        /*0048*/ 	.byte	0x04, 0x17
        /*004a*/ 	.short	(.L_135 - .L_134)
.L_134:
        /*004c*/ 	.word	0x00000000
        /*0050*/ 	.short	0x0002
        /*0052*/ 	.short	0x0010
        /*0054*/ 	.byte	0x00, 0xf5, 0x21, 0x00


	//----- nvinfo : EIATTR_KPARAM_INFO
	.align		4
.L_135:
        /*0058*/ 	.byte	0x04, 0x17
        /*005a*/ 	.short	(.L_137 - .L_136)
.L_136:
        /*005c*/ 	.word	0x00000000
        /*0060*/ 	.short	0x0001
        /*0062*/ 	.short	0x0008
        /*0064*/ 	.byte	0x00, 0xf5, 0x21, 0x00


	//----- nvinfo : EIATTR_KPARAM_INFO
	.align		4
.L_137:
        /*0068*/ 	.byte	0x04, 0x17
        /*006a*/ 	.short	(.L_139 - .L_138)
.L_138:
        /*006c*/ 	.word	0x00000000
        /*0070*/ 	.short	0x0000
        /*0072*/ 	.short	0x0000
        /*0074*/ 	.byte	0x00, 0xf5, 0x21, 0x00


	//----- nvinfo : EIATTR_SPARSE_MMA_MASK
	.align		4
.L_139:
        /*0078*/ 	.byte	0x03, 0x50
        /*007a*/ 	.short	0x0000


	//----- nvinfo : EIATTR_MAXREG_COUNT
	.align		4
        /*007c*/ 	.byte	0x03, 0x1b
        /*007e*/ 	.short	0x00ff


	//----- nvinfo : EIATTR_MERCURY_ISA_VERSION
	.align		4
        /*0080*/ 	.byte	0x03, 0x5f
        /*0082*/ 	.short	0x0101


	//----- nvinfo : EIATTR_VRC_CTA_INIT_COUNT
	.align		4
        /*0084*/ 	.byte	0x02, 0x4a
	.zero		1
	.zero		1


	//----- nvinfo : EIATTR_EXIT_INSTR_OFFSETS
	.align		4
        /*0088*/ 	.byte	0x04, 0x1c
        /*008a*/ 	.short	(.L_141 - .L_140)


	//   ....[0]....
.L_140:
        /*008c*/ 	.word	0x00000070


	//   ....[1]....
        /*0090*/ 	.word	0x000003f0


	//----- nvinfo : EIATTR_CRS_STACK_SIZE
	.align		4
.L_141:
        /*0094*/ 	.byte	0x04, 0x1e
        /*0096*/ 	.short	(.L_143 - .L_142)
.L_142:
        /*0098*/ 	.word	0x00000000


	//----- nvinfo : EIATTR_CBANK_PARAM_SIZE
	.align		4
.L_143:
        /*009c*/ 	.byte	0x03, 0x19
        /*009e*/ 	.short	0x0030


	//----- nvinfo : EIATTR_PARAM_CBANK
	.align		4
        /*00a0*/ 	.byte	0x04, 0x0a
        /*00a2*/ 	.short	(.L_145 - .L_144)
	.align		4
.L_144:
        /*00a4*/ 	.word	index@(.nv.constant0.un_mul_kernel)
        /*00a8*/ 	.short	0x0380
        /*00aa*/ 	.short	0x0030


	//----- nvinfo : EIATTR_SW_WAR
	.align		4
.L_145:
        /*00ac*/ 	.byte	0x04, 0x36
        /*00ae*/ 	.short	(.L_147 - .L_146)
.L_146:
        /*00b0*/ 	.word	0x00000008
.L_147:


//--------------------- .nv.info.add_mul_kernel   --------------------------
	.section	.nv.info.add_mul_kernel,"",@"SHT_CUDA_INFO"
	.sectionflags	@""
	.align	4


	//----- nvinfo : EIATTR_CUDA_API_VERSION
	.align		4
        /*0000*/ 	.byte	0x04, 0x37
        /*0002*/ 	.short	(.L_149 - .L_148)
.L_148:
        /*0004*/ 	.word	0x00000082


	//----- nvinfo : EIATTR_KPARAM_INFO
	.align		4
.L_149:
        /*0008*/ 	.byte	0x04, 0x17
        /*000a*/ 	.short	(.L_151 - .L_150)
.L_150:
        /*000c*/ 	.word	0x00000000
        /*0010*/ 	.short	0x0006
        /*0012*/ 	.short	0x002c
        /*0014*/ 	.byte	0x00, 0xf0, 0x11, 0x00


	//----- nvinfo : EIATTR_KPARAM_INFO
	.align		4
.L_151:
        /*0018*/ 	.byte	0x04, 0x17
        /*001a*/ 	.short	(.L_153 - .L_152)
.L_152:
        /*001c*/ 	.word	0x00000000
        /*0020*/ 	.short	0x0005
        /*0022*/ 	.short	0x0028
        /*0024*/ 	.byte	0x00, 0xf0, 0x11, 0x00


	//----- nvinfo : EIATTR_KPARAM_INFO
	.align		4
.L_153:
        /*0028*/ 	.byte	0x04, 0x17
        /*002a*/ 	.short	(.L_155 - .L_154)
.L_154:
        /*002c*/ 	.word	0x00000000
        /*0030*/ 	.short	0x0004
        /*0032*/ 	.short	0x0020
        /*0034*/ 	.byte	0x00, 0xf5, 0x21, 0x00


	//----- nvinfo : EIATTR_KPARAM_INFO
	.align		4
.L_155:
        /*0038*/ 	.byte	0x04, 0x17
        /*003a*/ 	.short	(.L_157 - .L_156)
.L_156:
        /*003c*/ 	.word	0x00000000
        /*0040*/ 	.short	0x0003
        /*0042*/ 	.short	0x0018
        /*0044*/ 	.byte	0x00, 0xf5, 0x21, 0x00


	//----- nvinfo : EIATTR_KPARAM_INFO
	.align		4
.L_157:
        /*0048*/ 	.byte	0x04, 0x17
        /*004a*/ 	.short	(.L_159 - .L_158)
.L_158:
        /*004c*/ 	.word	0x00000000
        /*0050*/ 	.short	0x0002
        /*0052*/ 	.short	0x0010
        /*0054*/ 	.byte	0x00, 0xf5, 0x21, 0x00


	//----- nvinfo : EIATTR_KPARAM_INFO
	.align		4
.L_159:
        /*0058*/ 	.byte	0x04, 0x17
        /*005a*/ 	.short	(.L_161 - .L_160)
.L_160:
        /*005c*/ 	.word	0x00000000
        /*0060*/ 	.short	0x0001
        /*0062*/ 	.short	0x0008
        /*0064*/ 	.byte	0x00, 0xf5, 0x21, 0x00


	//----- nvinfo : EIATTR_KPARAM_INFO
	.align		4
.L_161:
        /*0068*/ 	.byte	0x04, 0x17
        /*006a*/ 	.short	(.L_163 - .L_162)
.L_162:
        /*006c*/ 	.word	0x00000000
        /*0070*/ 	.short	0x0000
        /*0072*/ 	.short	0x0000
        /*0074*/ 	.byte	0x00, 0xf5, 0x21, 0x00


	//----- nvinfo : EIATTR_SPARSE_MMA_MASK
	.align		4
.L_163:
        /*0078*/ 	.byte	0x03, 0x50
        /*007a*/ 	.short	0x0000


	//----- nvinfo : EIATTR_MAXREG_COUNT
	.align		4
        /*007c*/ 	.byte	0x03, 0x1b
        /*007e*/ 	.short	0x00ff


	//----- nvinfo : EIATTR_MERCURY_ISA_VERSION
	.align		4
        /*0080*/ 	.byte	0x03, 0x5f
        /*0082*/ 	.short	0x0101


	//----- nvinfo : EIATTR_VRC_CTA_INIT_COUNT
	.align		4
        /*0084*/ 	.byte	0x02, 0x4a
	.zero		1
	.zero		1


	//----- nvinfo : EIATTR_EXIT_INSTR_OFFSETS
	.align		4
        /*0088*/ 	.byte	0x04, 0x1c
        /*008a*/ 	.short	(.L_165 - .L_164)


	//   ....[0]....
.L_164:
        /*008c*/ 	.word	0x00000070


	//   ....[1]....
        /*0090*/ 	.word	0x00000330


	//----- nvinfo : EIATTR_CBANK_PARAM_SIZE
	.align		4
.L_165:
        /*0094*/ 	.byte	0x03, 0x19
        /*0096*/ 	.short	0x0030


	//----- nvinfo : EIATTR_PARAM_CBANK
	.align		4
        /*0098*/ 	.byte	0x04, 0x0a
        /*009a*/ 	.short	(.L_167 - .L_166)
	.align		4
.L_166:
        /*009c*/ 	.word	index@(.nv.constant0.add_mul_kernel)
        /*00a0*/ 	.short	0x0380
        /*00a2*/ 	.short	0x0030


	//----- nvinfo : EIATTR_SW_WAR
	.align		4
.L_167:
        /*00a4*/ 	.byte	0x04, 0x36
        /*00a6*/ 	.short	(.L_169 - .L_168)
.L_168:
        /*00a8*/ 	.word	0x00000008
.L_169:


//--------------------- .nv.info.replace_channel_backward_kernel --------------------------
	.section	.nv.info.replace_channel_backward_kernel,"",@"SHT_CUDA_INFO"
	.sectionflags	@""
	.align	4


	//----- nvinfo : EIATTR_CUDA_API_VERSION
	.align		4
        /*0000*/ 	.byte	0x04, 0x37
        /*0002*/ 	.short	(.L_171 - .L_170)
.L_170:
        /*0004*/ 	.word	0x00000082


	//----- nvinfo : EIATTR_KPARAM_INFO
	.align		4
.L_171:
        /*0008*/ 	.byte	0x04, 0x17
        /*000a*/ 	.short	(.L_173 - .L_172)
.L_172:
        /*000c*/ 	.word	0x00000000
        /*0010*/ 	.short	0x0008
        /*0012*/ 	.short	0x0030
        /*0014*/ 	.byte	0x00, 0xf0, 0x11, 0x00


	//----- nvinfo : EIATTR_KPARAM_INFO
	.align		4
.L_173:
        /*0018*/ 	.byte	0x04, 0x17
        /*001a*/ 	.short	(.L_175 - .L_174)
.L_174:
        /*001c*/ 	.word	0x00000000
        /*0020*/ 	.short	0x0007
        /*0022*/ 	.short	0x0028
        /*0024*/ 	.byte	0x00, 0xf5, 0x21, 0x00


	//----- nvinfo : EIATTR_KPARAM_INFO
	.align		4
.L_175:
        /*0028*/ 	.byte	0x04, 0x17
        /*002a*/ 	.short	(.L_177 - .L_176)
.L_176:
        /*002c*/ 	.word	0x00000000
        /*0030*/ 	.short	0x0006
        /*0032*/ 	.short	0x0020
        /*0034*/ 	.byte	0x00, 0xf0, 0x11, 0x00


	//----- nvinfo : EIATTR_KPARAM_INFO
	.align		4
.L_177:
        /*0038*/ 	.byte	0x04, 0x17
        /*003a*/ 	.short	(.L_179 - .L_178)
.L_178:
        /*003c*/ 	.word	0x00000000
        /*0040*/ 	.short	0x0005
        /*0042*/ 	.short	0x001c
        /*0044*/ 	.byte	0x00, 0xf0, 0x11, 0x00


	//----- nvinfo : EIATTR_KPARAM_INFO
	.align		4
.L_179:
        /*0048*/ 	.byte	0x04, 0x17
        /*004a*/ 	.short	(.L_181 - .L_180)
.L_180:
        /*004c*/ 	.word	0x00000000
        /*0050*/ 	.short	0x0004
        /*0052*/ 	.short	0x0018
        /*0054*/ 	.byte	0x00, 0xf0, 0x11, 0x00


	//----- nvinfo : EIATTR_KPARAM_INFO
	.align		4
.L_181:
        /*0058*/ 	.byte	0x04, 0x17
        /*005a*/ 	.short	(.L_183 - .L_182)
.L_182:
        /*005c*/ 	.word	0x00000000
        /*0060*/ 	.short	0x0003
        /*0062*/ 	.short	0x0014
        /*0064*/ 	.byte	0x00, 0xf0, 0x11, 0x00


	//----- nvinfo : EIATTR_KPARAM_INFO
	.align		4
.L_183:
        /*0068*/ 	.byte	0x04, 0x17
        /*006a*/ 	.short	(.L_185 - .L_184)
.L_184:
        /*006c*/ 	.word	0x00000000
        /*0070*/ 	.short	0x0002
        /*0072*/ 	.short	0x0010
        /*0074*/ 	.byte	0x00, 0xf0, 0x11, 0x00


	//----- nvinfo : EIATTR_KPARAM_INFO
	.align		4
.L_185:
        /*0078*/ 	.byte	0x04, 0x17
        /*007a*/ 	.short	(.L_187 - .L_186)
.L_186:
        /*007c*/ 	.word	0x00000000
        /*0080*/ 	.short	0x0001
        /*0082*/ 	.short	0x0008
        /*0084*/ 	.byte	0x00, 0xf5, 0x21, 0x00


	//----- nvinfo : EIATTR_KPARAM_INFO
	.align		4
.L_187:
        /*0088*/ 	.byte	0x04, 0x17
        /*008a*/ 	.short	(.L_189 - .L_188)
.L_188:
        /*008c*/ 	.word	0x00000000
        /*0090*/ 	.short	0x0000
        /*0092*/ 	.short	0x0000
        /*0094*/ 	.byte	0x00, 0xf5, 0x21, 0x00


	//----- nvinfo : EIATTR_SPARSE_MMA_MASK
	.align		4
.L_189:
        /*0098*/ 	.byte	0x03, 0x50
        /*009a*/ 	.short	0x0000


	//----- nvinfo : EIATTR_MAXREG_COUNT
	.align		4
        /*009c*/ 	.byte	0x03, 0x1b
        /*009e*/ 	.short	0x00ff


	//----- nvinfo : EIATTR_MERCURY_ISA_VERSION
	.align		4
        /*00a0*/ 	.byte	0x03, 0x5f
        /*00a2*/ 	.short	0x0101


	//----- nvinfo : EIATTR_VRC_CTA_INIT_COUNT
	.align		4
        /*00a4*/ 	.byte	0x02, 0x4a
	.zero		1
	.zero		1


	//----- nvinfo : EIATTR_EXIT_INSTR_OFFSETS
	.align		4
        /*00a8*/ 	.byte	0x04, 0x1c
        /*00aa*/ 	.short	(.L_191 - .L_190)


	//   ....[0]....
.L_190:
        /*00ac*/ 	.word	0x00000070


	//   ....[1]....
        /*00b0*/ 	.word	0x00000740


	//   ....[2]....
        /*00b4*/ 	.word	0x00000990


	//----- nvinfo : EIATTR_CBANK_PARAM_SIZE
	.align		4
.L_191:
        /*00b8*/ 	.byte	0x03, 0x19
        /*00ba*/ 	.short	0x0034


	//----- nvinfo : EIATTR_PARAM_CBANK
	.align		4
        /*00bc*/ 	.byte	0x04, 0x0a
        /*00be*/ 	.short	(.L_193 - .L_192)
	.align		4
.L_192:
        /*00c0*/ 	.word	index@(.nv.constant0.replace_channel_backward_kernel)
        /*00c4*/ 	.short	0x0380
        /*00c6*/ 	.short	0x0034


	//----- nvinfo : EIATTR_SW_WAR
	.align		4
.L_193:
        /*00c8*/ 	.byte	0x04, 0x36
        /*00ca*/ 	.short	(.L_195 - .L_194)
.L_194:
        /*00cc*/ 	.word	0x00000008
.L_195:


//--------------------- .nv.info.replace_channel_forward_kernel --------------------------
	.section	.nv.info.replace_channel_forward_kernel,"",@"SHT_CUDA_INFO"
	.sectionflags	@""
	.align	4


	//----- nvinfo : EIATTR_CUDA_API_VERSION
	.align		4
        /*0000*/ 	.byte	0x04, 0x37
        /*0002*/ 	.short	(.L_197 - .L_196)
.L_196:
        /*0004*/ 	.word	0x00000082


	//----- nvinfo : EIATTR_KPARAM_INFO
	.align		4
.L_197:
        /*0008*/ 	.byte	0x04, 0x17
        /*000a*/ 	.short	(.L_199 - .L_198)
.L_198:
        /*000c*/ 	.word	0x00000000
        /*0010*/ 	.short	0x0009
        /*0012*/ 	.short	0x0038
        /*0014*/ 	.byte	0x00, 0xf0, 0x11, 0x00


	//----- nvinfo : EIATTR_KPARAM_INFO
	.align		4
.L_199:
        /*0018*/ 	.byte	0x04, 0x17
        /*001a*/ 	.short	(.L_201 - .L_200)
.L_200:
        /*001c*/ 	.word	0x00000000
        /*0020*/ 	.short	0x0008
        /*0022*/ 	.short	0x0030
        /*0024*/ 	.byte	0x00, 0xf5, 0x21, 0x00


	//----- nvinfo : EIATTR_KPARAM_INFO
	.align		4
.L_201:
        /*0028*/ 	.byte	0x04, 0x17
        /*002a*/ 	.short	(.L_203 - .L_202)
.L_202:
        /*002c*/ 	.word	0x00000000
        /*0030*/ 	.short	0x0007
        /*0032*/ 	.short	0x0028
        /*0034*/ 	.byte	0x00, 0xf0, 0x11, 0x00


	//----- nvinfo : EIATTR_KPARAM_INFO
	.align		4
.L_203:
        /*0038*/ 	.byte	0x04, 0x17
        /*003a*/ 	.short	(.L_205 - .L_204)
.L_204:
        /*003c*/ 	.word	0x00000000
        /*0040*/ 	.short	0x0006
        /*0042*/ 	.short	0x0024
        /*0044*/ 	.byte	0x00, 0xf0, 0x11, 0x00


	//----- nvinfo : EIATTR_KPARAM_INFO
	.align		4
.L_205:
        /*0048*/ 	.byte	0x04, 0x17
        /*004a*/ 	.short	(.L_207 - .L_206)
.L_206:
        /*004c*/ 	.word	0x00000000
        /*0050*/ 	.short	0x0005
        /*0052*/ 	.short	0x0020
        /*0054*/ 	.byte	0x00, 0xf0, 0x11, 0x00


	//----- nvinfo : EIATTR_KPARAM_INFO
	.align		4
.L_207:
        /*0058*/ 	.byte	0x04, 0x17
        /*005a*/ 	.short	(.L_209 - .L_208)
.L_208:
        /*005c*/ 	.word	0x00000000
        /*0060*/ 	.short	0x0004
        /*0062*/ 	.short	0x001c
        /*0064*/ 	.byte	0x00, 0xf0, 0x11, 0x00


	//----- nvinfo : EIATTR_KPARAM_INFO
	.align		4
.L_209:
        /*0068*/ 	.byte	0x04, 0x17
        /*006a*/ 	.short	(.L_211 - .L_210)
.L_210:
        /*006c*/ 	.word	0x00000000
        /*0070*/ 	.short	0x0003
        /*0072*/ 	.short	0x0018
        /*0074*/ 	.byte	0x00, 0xf0, 0x11, 0x00


	//----- nvinfo : EIATTR_KPARAM_INFO
	.align		4
.L_211:
        /*0078*/ 	.byte	0x04, 0x17
        /*007a*/ 	.short	(.L_213 - .L_212)
.L_212:
        /*007c*/ 	.word	0x00000000
        /*0080*/ 	.short	0x0002
        /*0082*/ 	.short	0x0010
        /*0084*/ 	.byte	0x00, 0xf5, 0x21, 0x00


	//----- nvinfo : EIATTR_KPARAM_INFO
	.align		4
.L_213:
        /*0088*/ 	.byte	0x04, 0x17
        /*008a*/ 	.short	(.L_215 - .L_214)
.L_214:
        /*008c*/ 	.word	0x00000000
        /*0090*/ 	.short	0x0001
        /*0092*/ 	.short	0x0008
        /*0094*/ 	.byte	0x00, 0xf5, 0x21, 0x00


	//----- nvinfo : EIATTR_KPARAM_INFO
	.align		4
.L_215:
        /*0098*/ 	.byte	0x04, 0x17
        /*009a*/ 	.short	(.L_217 - .L_216)
.L_216:
        /*009c*/ 	.word	0x00000000
        /*00a0*/ 	.short	0x0000
        /*00a2*/ 	.short	0x0000
        /*00a4*/ 	.byte	0x00, 0xf5, 0x21, 0x00


	//----- nvinfo : EIATTR_SPARSE_MMA_MASK
	.align		4
.L_217:
        /*00a8*/ 	.byte	0x03, 0x50
        /*00aa*/ 	.short	0x0000


	//----- nvinfo : EIATTR_MAXREG_COUNT
	.align		4
        /*00ac*/ 	.byte	0x03, 0x1b
        /*00ae*/ 	.short	0x00ff


	//----- nvinfo : EIATTR_MERCURY_ISA_VERSION
	.align		4
        /*00b0*/ 	.byte	0x03, 0x5f
        /*00b2*/ 	.short	0x0101


	//----- nvinfo : EIATTR_VRC_CTA_INIT_COUNT
	.align		4
        /*00b4*/ 	.byte	0x02, 0x4a
	.zero		1
	.zero		1


	//----- nvinfo : EIATTR_EXIT_INSTR_OFFSETS
	.align		4
        /*00b8*/ 	.byte	0x04, 0x1c
        /*00ba*/ 	.short	(.L_219 - .L_218)


	//   ....[0]....
.L_218:
        /*00bc*/ 	.word	0x00000070


	//   ....[1]....
        /*00c0*/ 	.word	0x00000980


	//   ....[2]....
        /*00c4*/ 	.word	0x000009f0


	//----- nvinfo : EIATTR_CRS_STACK_SIZE
	.align		4
.L_219:
        /*00c8*/ 	.byte	0x04, 0x1e
        /*00ca*/ 	.short	(.L_221 - .L_220)
.L_220:
        /*00cc*/ 	.word	0x00000000


	//----- nvinfo : EIATTR_CBANK_PARAM_SIZE
	.align		4
.L_221:
        /*00d0*/ 	.byte	0x03, 0x19
        /*00d2*/ 	.short	0x003c


	//----- nvinfo : EIATTR_PARAM_CBANK
	.align		4
        /*00d4*/ 	.byte	0x04, 0x0a
        /*00d6*/ 	.short	(.L_223 - .L_222)
	.align		4
.L_222:
        /*00d8*/ 	.word	index@(.nv.constant0.replace_channel_forward_kernel)
        /*00dc*/ 	.short	0x0380
        /*00de*/ 	.short	0x003c


	//----- nvinfo : EIATTR_SW_WAR
	.align		4
.L_223:
        /*00e0*/ 	.byte	0x04, 0x36
        /*00e2*/ 	.short	(.L_225 - .L_224)
.L_224:
        /*00e4*/ 	.word	0x00000008
.L_225:


//--------------------- .nv.info.concat_channel_backward_kernel --------------------------
	.section	.nv.info.concat_channel_backward_kernel,"",@"SHT_CUDA_INFO"
	.sectionflags	@""
	.align	4


	//----- nvinfo : EIATTR_CUDA_API_VERSION
	.align		4
        /*0000*/ 	.byte	0x04, 0x37
        /*0002*/ 	.short	(.L_227 - .L_226)
.L_226:
        /*0004*/ 	.word	0x00000082


	//----- nvinfo : EIATTR_KPARAM_INFO
	.align		4
.L_227:
        /*0008*/ 	.byte	0x04, 0x17
        /*000a*/ 	.short	(.L_229 - .L_228)
.L_228:
        /*000c*/ 	.word	0x00000000
        /*0010*/ 	.short	0x0007
        /*0012*/ 	.short	0x0028
        /*0014*/ 	.byte	0x00, 0xf0, 0x11, 0x00


	//----- nvinfo : EIATTR_KPARAM_INFO
	.align		4
.L_229:
        /*0018*/ 	.byte	0x04, 0x17
        /*001a*/ 	.short	(.L_231 - .L_230)
.L_230:
        /*001c*/ 	.word	0x00000000
        /*0020*/ 	.short	0x0006
        /*0022*/ 	.short	0x0024
        /*0024*/ 	.byte	0x00, 0xf0, 0x11, 0x00


	//----- nvinfo : EIATTR_KPARAM_INFO
	.align		4
.L_231:
        /*0028*/ 	.byte	0x04, 0x17
        /*002a*/ 	.short	(.L_233 - .L_232)
.L_232:
        /*002c*/ 	.word	0x00000000
        /*0030*/ 	.short	0x0005
        /*0032*/ 	.short	0x0020
        /*0034*/ 	.byte	0x00, 0xf0, 0x11, 0x00


	//----- nvinfo : EIATTR_KPARAM_INFO
	.align		4
.L_233:
        /*0038*/ 	.byte	0x04, 0x17
        /*003a*/ 	.short	(.L_235 - .L_234)
.L_234:
        /*003c*/ 	.word	0x00000000
        /*0040*/ 	.short	0x0004
        /*0042*/ 	.short	0x001c
        /*0044*/ 	.byte	0x00, 0xf0, 0x11, 0x00


	//----- nvinfo : EIATTR_KPARAM_INFO
	.align		4
.L_235:
        /*0048*/ 	.byte	0x04, 0x17
        /*004a*/ 	.short	(.L_237 - .L_236)
.L_236:
        /*004c*/ 	.word	0x00000000
        /*0050*/ 	.short	0x0003
        /*0052*/ 	.short	0x0018
        /*0054*/ 	.byte	0x00, 0xf0, 0x11, 0x00


	//----- nvinfo : EIATTR_KPARAM_INFO
	.align		4
.L_237:
        /*0058*/ 	.byte	0x04, 0x17
        /*005a*/ 	.short	(.L_239 - .L_238)
.L_238:
        /*005c*/ 	.word	0x00000000
        /*0060*/ 	.short	0x0002
        /*0062*/ 	.short	0x0010
        /*0064*/ 	.byte	0x00, 0xf5, 0x21, 0x00


	//----- nvinfo : EIATTR_KPARAM_INFO
	.align		4
.L_239:
        /*0068*/ 	.byte	0x04, 0x17
        /*006a*/ 	.short	(.L_241 - .L_240)
.L_240:
        /*006c*/ 	.word	0x00000000
        /*0070*/ 	.short	0x0001
        /*0072*/ 	.short	0x0008
        /*0074*/ 	.byte	0x00, 0xf5, 0x21, 0x00


	//----- nvinfo : EIATTR_KPARAM_INFO
	.align		4
.L_241:
        /*0078*/ 	.byte	0x04, 0x17
        /*007a*/ 	.short	(.L_243 - .L_242)
.L_242:
        /*007c*/ 	.word	0x00000000
        /*0080*/ 	.short	0x0000
        /*0082*/ 	.short	0x0000
        /*0084*/ 	.byte	0x00, 0xf5, 0x21, 0x00


	//----- nvinfo : EIATTR_SPARSE_MMA_MASK
	.align		4
.L_243:
        /*0088*/ 	.byte	0x03, 0x50
        /*008a*/ 	.short	0x0000


	//----- nvinfo : EIATTR_MAXREG_COUNT
	.align		4
        /*008c*/ 	.byte	0x03, 0x1b
        /*008e*/ 	.short	0x00ff


	//----- nvinfo : EIATTR_MERCURY_ISA_VERSION
	.align		4
        /*0090*/ 	.byte	0x03, 0x5f
        /*0092*/ 	.short	0x0101


	//----- nvinfo : EIATTR_VRC_CTA_INIT_COUNT
	.align		4
        /*0094*/ 	.byte	0x02, 0x4a
	.zero		1
	.zero		1


	//----- nvinfo : EIATTR_EXIT_INSTR_OFFSETS
	.align		4
        /*0098*/ 	.byte	0x04, 0x1c
        /*009a*/ 	.short	(.L_245 - .L_244)


	//   ....[0]....
.L_244:
        /*009c*/ 	.word	0x000009a0


	//   ....[1]....
        /*00a0*/ 	.word	0x00001220


	//----- nvinfo : EIATTR_CRS_STACK_SIZE
	.align		4
.L_245:
        /*00a4*/ 	.byte	0x04, 0x1e
        /*00a6*/ 	.short	(.L_247 - .L_246)
.L_246:
        /*00a8*/ 	.word	0x00000000


	//----- nvinfo : EIATTR_CBANK_PARAM_SIZE
	.align		4
.L_247:
        /*00ac*/ 	.byte	0x03, 0x19
        /*00ae*/ 	.short	0x002c


	//----- nvinfo : EIATTR_PARAM_CBANK
	.align		4
        /*00b0*/ 	.byte	0x04, 0x0a
        /*00b2*/ 	.short	(.L_249 - .L_248)
	.align		4
.L_248:
        /*00b4*/ 	.word	index@(.nv.constant0.concat_channel_backward_kernel)
        /*00b8*/ 	.short	0x0380
        /*00ba*/ 	.short	0x002c


	//----- nvinfo : EIATTR_SW_WAR
	.align		4
.L_249:
        /*00bc*/ 	.byte	0x04, 0x36
        /*00be*/ 	.short	(.L_251 - .L_250)
.L_250:
        /*00c0*/ 	.word	0x00000008
.L_251:


//--------------------- .nv.info.concat_channel_forward_kernel --------------------------
	.section	.nv.info.concat_channel_forward_kernel,"",@"SHT_CUDA_INFO"
	.sectionflags	@""
	.align	4


	//----- nvinfo : EIATTR_CUDA_API_VERSION
	.align		4
        /*0000*/ 	.byte	0x04, 0x37
        /*0002*/ 	.short	(.L_253 - .L_252)
.L_252:
        /*0004*/ 	.word	0x00000082


	//----- nvinfo : EIATTR_KPARAM_INFO
	.align		4
.L_253:
        /*0008*/ 	.byte	0x04, 0x17
        /*000a*/ 	.short	(.L_255 - .L_254)
.L_254:
        /*000c*/ 	.word	0x00000000
        /*0010*/ 	.short	0x0007
        /*0012*/ 	.short	0x0028
        /*0014*/ 	.byte	0x00, 0xf0, 0x11, 0x00


	//----- nvinfo : EIATTR_KPARAM_INFO
	.align		4
.L_255:
        /*0018*/ 	.byte	0x04, 0x17
        /*001a*/ 	.short	(.L_257 - .L_256)
.L_256:
        /*001c*/ 	.word	0x00000000
        /*0020*/ 	.short	0x0006
        /*0022*/ 	.short	0x0024
        /*0024*/ 	.byte	0x00, 0xf0, 0x11, 0x00


	//----- nvinfo : EIATTR_KPARAM_INFO
	.align		4
.L_257:
        /*0028*/ 	.byte	0x04, 0x17
        /*002a*/ 	.short	(.L_259 - .L_258)
.L_258:
        /*002c*/ 	.word	0x00000000
        /*0030*/ 	.short	0x0005
        /*0032*/ 	.short	0x0020
        /*0034*/ 	.byte	0x00, 0xf0, 0x11, 0x00


	//----- nvinfo : EIATTR_KPARAM_INFO
	.align		4
.L_259:
        /*0038*/ 	.byte	0x04, 0x17
        /*003a*/ 	.short	(.L_261 - .L_260)
.L_260:
        /*003c*/ 	.word	0x00000000
        /*0040*/ 	.short	0x0004
        /*0042*/ 	.short	0x001c
        /*0044*/ 	.byte	0x00, 0xf0, 0x11, 0x00


	//----- nvinfo : EIATTR_KPARAM_INFO
	.align		4
.L_261:
        /*0048*/ 	.byte	0x04, 0x17
        /*004a*/ 	.short	(.L_263 - .L_262)
.L_262:
        /*004c*/ 	.word	0x00000000
        /*0050*/ 	.short	0x0003
        /*0052*/ 	.short	0x0018
        /*0054*/ 	.byte	0x00, 0xf0, 0x11, 0x00


	//----- nvinfo : EIATTR_KPARAM_INFO
	.align		4
.L_263:
        /*0058*/ 	.byte	0x04, 0x17
        /*005a*/ 	.short	(.L_265 - .L_264)
.L_264:
        /*005c*/ 	.word	0x00000000
        /*0060*/ 	.short	0x0002
        /*0062*/ 	.short	0x0010
        /*0064*/ 	.byte	0x00, 0xf5, 0x21, 0x00


	//----- nvinfo : EIATTR_KPARAM_INFO
	.align		4
.L_265:
        /*0068*/ 	.byte	0x04, 0x17
        /*006a*/ 	.short	(.L_267 - .L_266)
.L_266:
        /*006c*/ 	.word	0x00000000
        /*0070*/ 	.short	0x0001
        /*0072*/ 	.short	0x0008
        /*0074*/ 	.byte	0x00, 0xf5, 0x21, 0x00


	//----- nvinfo : EIATTR_KPARAM_INFO
	.align		4
.L_267:
        /*0078*/ 	.byte	0x04, 0x17
        /*007a*/ 	.short	(.L_269 - .L_268)
.L_268:
        /*007c*/ 	.word	0x00000000
        /*0080*/ 	.short	0x0000
        /*0082*/ 	.short	0x0000
        /*0084*/ 	.byte	0x00, 0xf5, 0x21, 0x00


	//----- nvinfo : EIATTR_SPARSE_MMA_MASK
	.align		4
.L_269:
        /*0088*/ 	.byte	0x03, 0x50
        /*008a*/ 	.short	0x0000


	//----- nvinfo : EIATTR_MAXREG_COUNT
	.align		4
        /*008c*/ 	.byte	0x03, 0x1b
        /*008e*/ 	.short	0x00ff


	//----- nvinfo : EIATTR_MERCURY_ISA_VERSION
	.align		4
        /*0090*/ 	.byte	0x03, 0x5f
        /*0092*/ 	.short	0x0101


	//----- nvinfo : EIATTR_VRC_CTA_INIT_COUNT
	.align		4
        /*0094*/ 	.byte	0x02, 0x4a
	.zero		1
	.zero		1


	//----- nvinfo : EIATTR_EXIT_INSTR_OFFSETS
	.align		4
        /*0098*/ 	.byte	0x04, 0x1c
        /*009a*/ 	.short	(.L_271 - .L_270)


	//   ....[0]....
.L_270:
        /*009c*/ 	.word	0x000009e0


	//   ....[1]....
        /*00a0*/ 	.word	0x00001290


	//----- nvinfo : EIATTR_CRS_STACK_SIZE
	.align		4
.L_271:
        /*00a4*/ 	.byte	0x04, 0x1e
        /*00a6*/ 	.short	(.L_273 - .L_272)
.L_272:
        /*00a8*/ 	.word	0x00000000


	//----- nvinfo : EIATTR_CBANK_PARAM_SIZE
	.align		4
.L_273:
        /*00ac*/ 	.byte	0x03, 0x19
        /*00ae*/ 	.short	0x002c


	//----- nvinfo : EIATTR_PARAM_CBANK
	.align		4
        /*00b0*/ 	.byte	0x04, 0x0a
        /*00b2*/ 	.short	(.L_275 - .L_274)
	.align		4
.L_274:
        /*00b4*/ 	.word	index@(.nv.constant0.concat_channel_forward_kernel)
        /*00b8*/ 	.short	0x0380
        /*00ba*/ 	.short	0x002c


	//----- nvinfo : EIATTR_SW_WAR
	.align		4
.L_275:
        /*00bc*/ 	.byte	0x04, 0x36
        /*00be*/ 	.short	(.L_277 - .L_276)
.L_276:
        /*00c0*/ 	.word	0x00000008
.L_277:


//--------------------- .nv.info.constrain_kernel --------------------------
	.section	.nv.info.constrain_kernel,"",@"SHT_CUDA_INFO"
	.sectionflags	@""
	.align	4


	//----- nvinfo : EIATTR_CUDA_API_VERSION
	.align		4
        /*0000*/ 	.byte	0x04, 0x37
        /*0002*/ 	.short	(.L_279 - .L_278)
.L_278:
        /*0004*/ 	.word	0x00000082


	//----- nvinfo : EIATTR_KPARAM_INFO
	.align		4
.L_279:
        /*0008*/ 	.byte	0x04, 0x17
        /*000a*/ 	.short	(.L_281 - .L_280)
.L_280:
        /*000c*/ 	.word	0x00000000
        /*0010*/ 	.short	0x0003
        /*0012*/ 	.short	0x0010
        /*0014*/ 	.byte	0x00, 0xf0, 0x11, 0x00


	//----- nvinfo : EIATTR_KPARAM_INFO
	.align		4
.L_281:
        /*0018*/ 	.byte	0x04, 0x17
        /*001a*/ 	.short	(.L_283 - .L_282)
.L_282:
        /*001c*/ 	.word	0x00000000
        /*0020*/ 	.short	0x0002
        /*0022*/ 	.short	0x0008
        /*0024*/ 	.byte	0x00, 0xf5, 0x21, 0x00


	//----- nvinfo : EIATTR_KPARAM_INFO
	.align		4
.L_283:
        /*0028*/ 	.byte	0x04, 0x17
        /*002a*/ 	.short	(.L_285 - .L_284)
.L_284:
        /*002c*/ 	.word	0x00000000
        /*0030*/ 	.short	0x0001
        /*0032*/ 	.short	0x0004
        /*0034*/ 	.byte	0x00, 0xf0, 0x11, 0x00


	//----- nvinfo : EIATTR_KPARAM_INFO
	.align		4
.L_285:
        /*0038*/ 	.byte	0x04, 0x17
        /*003a*/ 	.short	(.L_287 - .L_286)
.L_286:
        /*003c*/ 	.word	0x00000000
        /*0040*/ 	.short	0x0000
        /*0042*/ 	.short	0x0000
        /*0044*/ 	.byte	0x00, 0xf0, 0x11, 0x00


	//----- nvinfo : EIATTR_SPARSE_MMA_MASK
	.align		4
.L_287:
        /*0048*/ 	.byte	0x03, 0x50
        /*004a*/ 	.short	0x0000


	//----- nvinfo : EIATTR_MAXREG_COUNT
	.align		4
        /*004c*/ 	.byte	0x03, 0x1b
        /*004e*/ 	.short	0x00ff


	//----- nvinfo : EIATTR_MERCURY_ISA_VERSION
	.align		4
        /*0050*/ 	.byte	0x03, 0x5f
        /*0052*/ 	.short	0x0101


	//----- nvinfo : EIATTR_VRC_CTA_INIT_COUNT
	.align		4
        /*0054*/ 	.byte	0x02, 0x4a
	.zero		1
	.zero		1


	//----- nvinfo : EIATTR_EXIT_INSTR_OFFSETS
	.align		4
        /*0058*/ 	.byte	0x04, 0x1c
        /*005a*/ 	.short	(.L_289 - .L_288)


	//   ....[0]....
.L_288:
        /*005c*/ 	.word	0x000000a0


	//   ....[1]....
        /*0060*/ 	.word	0x00000150


	//----- nvinfo : EIATTR_CBANK_PARAM_SIZE
	.align		4
.L_289:
        /*0064*/ 	.byte	0x03, 0x19
        /*0066*/ 	.short	0x0014


	//----- nvinfo : EIATTR_PARAM_CBANK
	.align		4
        /*0068*/ 	.byte	0x04, 0x0a
        /*006a*/ 	.short	(.L_291 - .L_290)
	.align		4
.L_290:
        /*006c*/ 	.word	index@(.nv.constant0.constrain_kernel)
        /*0070*/ 	.short	0x0380
        /*0072*/ 	.short	0x0014


	//----- nvinfo : EIATTR_SW_WAR
	.align		4
.L_291:
        /*0074*/ 	.byte	0x04, 0x36
        /*0076*/ 	.short	(.L_293 - .L_292)
.L_292:
        /*0078*/ 	.word	0x00000008
.L_293:


//--------------------- .nv.info.scal_add_kernel  --------------------------
	.section	.nv.info.scal_add_kernel,"",@"SHT_CUDA_INFO"
	.sectionflags	@""
	.align	4


	//----- nvinfo : EIATTR_CUDA_API_VERSION
	.align		4
        /*0000*/ 	.byte	0x04, 0x37
        /*0002*/ 	.short	(.L_295 - .L_294)
.L_294:
        /*0004*/ 	.word	0x00000082


	//----- nvinfo : EIATTR_KPARAM_INFO
	.align		4
.L_295:
        /*0008*/ 	.byte	0x04, 0x17
        /*000a*/ 	.short	(.L_297 - .L_296)
.L_296:
        /*000c*/ 	.word	0x00000000
        /*0010*/ 	.short	0x0004
        /*0012*/ 	.short	0x0018
        /*0014*/ 	.byte	0x00, 0xf0, 0x11, 0x00


	//----- nvinfo : EIATTR_KPARAM_INFO
	.align		4
.L_297:
        /*0018*/ 	.byte	0x04, 0x17
        /*001a*/ 	.short	(.L_299 - .L_298)
.L_298:
        /*001c*/ 	.word	0x00000000
        /*0020*/ 	.short	0x0003
        /*0022*/ 	.short	0x0010
        /*0024*/ 	.byte	0x00, 0xf5, 0x21, 0x00


	//----- nvinfo : EIATTR_KPARAM_INFO
	.align		4
.L_299:
        /*0028*/ 	.byte	0x04, 0x17
        /*002a*/ 	.short	(.L_301 - .L_300)
.L_300:
        /*002c*/ 	.word	0x00000000
        /*0030*/ 	.short	0x0002
        /*0032*/ 	.short	0x0008
        /*0034*/ 	.byte	0x00, 0xf0, 0x11, 0x00


	//----- nvinfo : EIATTR_KPARAM_INFO
	.align		4
.L_301:
        /*0038*/ 	.byte	0x04, 0x17
        /*003a*/ 	.short	(.L_303 - .L_302)
.L_302:
        /*003c*/ 	.word	0x00000000
        /*0040*/ 	.short	0x0001
        /*0042*/ 	.short	0x0004
        /*0044*/ 	.byte	0x00, 0xf0, 0x11, 0x00


	//----- nvinfo : EIATTR_KPARAM_INFO
	.align		4
.L_303:
        /*0048*/ 	.byte	0x04, 0x17
        /*004a*/ 	.short	(.L_305 - .L_304)
.L_304:
        /*004c*/ 	.word	0x00000000
        /*0050*/ 	.short	0x0000
        /*0052*/ 	.short	0x0000
        /*0054*/ 	.byte	0x00, 0xf0, 0x11, 0x00


	//----- nvinfo : EIATTR_SPARSE_MMA_MASK
	.align		4
.L_305:
        /*0058*/ 	.byte	0x03, 0x50
        /*005a*/ 	.short	0x0000


	//----- nvinfo : EIATTR_MAXREG_COUNT
	.align		4
        /*005c*/ 	.byte	0x03, 0x1b
        /*005e*/ 	.short	0x00ff


	//----- nvinfo : EIATTR_MERCURY_ISA_VERSION
	.align		4
        /*0060*/ 	.byte	0x03, 0x5f
        /*0062*/ 	.short	0x0101


	//----- nvinfo : EIATTR_VRC_CTA_INIT_COUNT
	.align		4
        /*0064*/ 	.byte	0x02, 0x4a
	.zero		1
	.zero		1


	//----- nvinfo : EIATTR_EXIT_INSTR_OFFSETS
	.align		4
        /*0068*/ 	.byte	0x04, 0x1c
        /*006a*/ 	.short	(.L_307 - .L_306)


	//   ....[0]....
.L_306:
        /*006c*/ 	.word	0x000000a0


	//   ....[1]....
        /*0070*/ 	.word	0x00000150


	//----- nvinfo : EIATTR_CBANK_PARAM_SIZE
	.align		4
.L_307:
        /*0074*/ 	.byte	0x03, 0x19
        /*0076*/ 	.short	0x001c


	//----- nvinfo : EIATTR_PARAM_CBANK
	.align		4
        /*0078*/ 	.byte	0x04, 0x0a
        /*007a*/ 	.short	(.L_309 - .L_308)
	.align		4
.L_308:
        /*007c*/ 	.word	index@(.nv.constant0.scal_add_kernel)
        /*0080*/ 	.short	0x0380
        /*0082*/ 	.short	0x001c


	//----- nvinfo : EIATTR_SW_WAR
	.align		4
.L_309:
        /*0084*/ 	.byte	0x04, 0x36
        /*0086*/ 	.short	(.L_311 - .L_310)
.L_310:
        /*0088*/ 	.word	0x00000008
.L_311:


//--------------------- .nv.info.axpy_kernel      --------------------------
	.section	.nv.info.axpy_kernel,"",@"SHT_CUDA_INFO"
	.sectionflags	@""
	.align	4


	//----- nvinfo : EIATTR_CUDA_API_VERSION
	.align		4
        /*0000*/ 	.byte	0x04, 0x37
        /*0002*/ 	.short	(.L_313 - .L_312)
.L_312:
        /*0004*/ 	.word	0x00000082


	//----- nvinfo : EIATTR_KPARAM_INFO
	.align		4
.L_313:
        /*0008*/ 	.byte	0x04, 0x17
        /*000a*/ 	.short	(.L_315 - .L_314)
.L_314:
        /*000c*/ 	.word	0x00000000
        /*0010*/ 	.short	0x0007
        /*0012*/ 	.short	0x0024
        /*0014*/ 	.byte	0x00, 0xf0, 0x11, 0x00


	//----- nvinfo : EIATTR_KPARAM_INFO
	.align		4
.L_315:
        /*0018*/ 	.byte	0x04, 0x17
        /*001a*/ 	.short	(.L_317 - .L_316)
.L_316:
        /*001c*/ 	.word	0x00000000
        /*0020*/ 	.short	0x0006
        /*0022*/ 	.short	0x0020
        /*0024*/ 	.byte	0x00, 0xf0, 0x11, 0x00


	//----- nvinfo : EIATTR_KPARAM_INFO
	.align		4
.L_317:
        /*0028*/ 	.byte	0x04, 0x17
        /*002a*/ 	.short	(.L_319 - .L_318)
.L_318:
        /*002c*/ 	.word	0x00000000
        /*0030*/ 	.short	0x0005
        /*0032*/ 	.short	0x0018
        /*0034*/ 	.byte	0x00, 0xf5, 0x21, 0x00


	//----- nvinfo : EIATTR_KPARAM_INFO
	.align		4
.L_319:
        /*0038*/ 	.byte	0x04, 0x17
        /*003a*/ 	.short	(.L_321 - .L_320)
.L_320:
        /*003c*/ 	.word	0x00000000
        /*0040*/ 	.short	0x0004
        /*0042*/ 	.short	0x0014
        /*0044*/ 	.byte	0x00, 0xf0, 0x11, 0x00


	//----- nvinfo : EIATTR_KPARAM_INFO
	.align		4
.L_321:
        /*0048*/ 	.byte	0x04, 0x17
        /*004a*/ 	.short	(.L_323 - .L_322)
.L_322:
        /*004c*/ 	.word	0x00000000
        /*0050*/ 	.short	0x0003
        /*0052*/ 	.short	0x0010
        /*0054*/ 	.byte	0x00, 0xf0, 0x11, 0x00


	//----- nvinfo : EIATTR_KPARAM_INFO
	.align		4
.L_323:
        /*0058*/ 	.byte	0x04, 0x17
        /*005a*/ 	.short	(.L_325 - .L_324)
.L_324:
        /*005c*/ 	.word	0x00000000
        /*0060*/ 	.short	0x0002
        /*0062*/ 	.short	0x0008
        /*0064*/ 	.byte	0x00, 0xf5, 0x21, 0x00


	//----- nvinfo : EIATTR_KPARAM_INFO
	.align		4
.L_325:
        /*0068*/ 	.byte	0x04, 0x17
        /*006a*/ 	.short	(.L_327 - .L_326)
.L_326:
        /*006c*/ 	.word	0x00000000
        /*0070*/ 	.short	0x0001
        /*0072*/ 	.short	0x0004
        /*0074*/ 	.byte	0x00, 0xf0, 0x11, 0x00


	//----- nvinfo : EIATTR_KPARAM_INFO
	.align		4
.L_327:
        /*0078*/ 	.byte	0x04, 0x17
        /*007a*/ 	.short	(.L_329 - .L_328)
.L_328:
        /*007c*/ 	.word	0x00000000
        /*0080*/ 	.short	0x0000
        /*0082*/ 	.short	0x0000
        /*0084*/ 	.byte	0x00, 0xf0, 0x11, 0x00


	//----- nvinfo : EIATTR_SPARSE_MMA_MASK
	.align		4
.L_329:
        /*0088*/ 	.byte	0x03, 0x50
        /*008a*/ 	.short	0x0000


	//----- nvinfo : EIATTR_MAXREG_COUNT
	.align		4
        /*008c*/ 	.byte	0x03, 0x1b
        /*008e*/ 	.short	0x00ff


	//----- nvinfo : EIATTR_MERCURY_ISA_VERSION
	.align		4
        /*0090*/ 	.byte	0x03, 0x5f
        /*0092*/ 	.short	0x0101


	//----- nvinfo : EIATTR_VRC_CTA_INIT_COUNT
	.align		4
        /*0094*/ 	.byte	0x02, 0x4a
	.zero		1
	.zero		1


	//----- nvinfo : EIATTR_EXIT_INSTR_OFFSETS
	.align		4
        /*0098*/ 	.byte	0x04, 0x1c
        /*009a*/ 	.short	(.L_331 - .L_330)


	//   ....[0]....
.L_330:
        /*009c*/ 	.word	0x000000a0


	//   ....[1]....
        /*00a0*/ 	.word	0x00000190


	//----- nvinfo : EIATTR_CBANK_PARAM_SIZE
	.align		4
.L_331:
        /*00a4*/ 	.byte	0x03, 0x19
        /*00a6*/ 	.short	0x0028


	//----- nvinfo : EIATTR_PARAM_CBANK
	.align		4
        /*00a8*/ 	.byte	0x04, 0x0a
        /*00aa*/ 	.short	(.L_333 - .L_332)
	.align		4
.L_332:
        /*00ac*/ 	.word	index@(.nv.constant0.axpy_kernel)
        /*00b0*/ 	.short	0x0380
        /*00b2*/ 	.short	0x0028


	//----- nvinfo : EIATTR_SW_WAR
	.align		4
.L_333:
        /*00b4*/ 	.byte	0x04, 0x36
        /*00b6*/ 	.short	(.L_335 - .L_334)
.L_334:
        /*00b8*/ 	.word	0x00000008
.L_335:


//--------------------- .nv.info.pow_kernel       --------------------------
	.section	.nv.info.pow_kernel,"",@"SHT_CUDA_INFO"
	.sectionflags	@""
	.align	4


	//----- nvinfo : EIATTR_CUDA_API_VERSION
	.align		4
        /*0000*/ 	.byte	0x04, 0x37
        /*0002*/ 	.short	(.L_337 - .L_336)
.L_336:
        /*0004*/ 	.word	0x00000082


	//----- nvinfo : EIATTR_KPARAM_INFO
	.align		4
.L_337:
        /*0008*/ 	.byte	0x04, 0x17
        /*000a*/ 	.short	(.L_339 - .L_338)
.L_338:
        /*000c*/ 	.word	0x00000000
        /*0010*/ 	.short	0x0005
        /*0012*/ 	.short	0x0020
        /*0014*/ 	.byte	0x00, 0xf0, 0x11, 0x00


	//----- nvinfo : EIATTR_KPARAM_INFO
	.align		4
.L_339:
        /*0018*/ 	.byte	0x04, 0x17
        /*001a*/ 	.short	(.L_341 - .L_340)
.L_340:
        /*001c*/ 	.word	0x00000000
        /*0020*/ 	.short	0x0004
        /*0022*/ 	.short	0x0018
        /*0024*/ 	.byte	0x00, 0xf5, 0x21, 0x00


	//----- nvinfo : EIATTR_KPARAM_INFO
	.align		4
.L_341:
        /*0028*/ 	.byte	0x04, 0x17
        /*002a*/ 	.short	(.L_343 - .L_342)
.L_342:
        /*002c*/ 	.word	0x00000000
        /*0030*/ 	.short	0x0003
        /*0032*/ 	.short	0x0010
        /*0034*/ 	.byte	0x00, 0xf0, 0x11, 0x00


	//----- nvinfo : EIATTR_KPARAM_INFO
	.align		4
.L_343:
        /*0038*/ 	.byte	0x04, 0x17
        /*003a*/ 	.short	(.L_345 - .L_344)
.L_344:
        /*003c*/ 	.word	0x00000000
        /*0040*/ 	.short	0x0002
        /*0042*/ 	.short	0x0008
        /*0044*/ 	.byte	0x00, 0xf5, 0x21, 0x00


	//----- nvinfo : EIATTR_KPARAM_INFO
	.align		4
.L_345:
        /*0048*/ 	.byte	0x04, 0x17
        /*004a*/ 	.short	(.L_347 - .L_346)
.L_346:
        /*004c*/ 	.word	0x00000000
        /*0050*/ 	.short	0x0001
        /*0052*/ 	.short	0x0004
        /*0054*/ 	.byte	0x00, 0xf0, 0x11, 0x00


	//----- nvinfo : EIATTR_KPARAM_INFO
	.align		4
.L_347:
        /*0058*/ 	.byte	0x04, 0x17
        /*005a*/ 	.short	(.L_349 - .L_348)
.L_348:
        /*005c*/ 	.word	0x00000000
        /*0060*/ 	.short	0x0000
        /*0062*/ 	.short	0x0000
        /*0064*/ 	.byte	0x00, 0xf0, 0x11, 0x00


	//----- nvinfo : EIATTR_SPARSE_MMA_MASK
	.align		4
.L_349:
        /*0068*/ 	.byte	0x03, 0x50
        /*006a*/ 	.short	0x0000


	//----- nvinfo : EIATTR_MAXREG_COUNT
	.align		4
        /*006c*/ 	.byte	0x03, 0x1b
        /*006e*/ 	.short	0x00ff


	//----- nvinfo : EIATTR_MERCURY_ISA_VERSION
	.align		4
        /*0070*/ 	.byte	0x03, 0x5f
        /*0072*/ 	.short	0x0101


	//----- nvinfo : EIATTR_VRC_CTA_INIT_COUNT
	.align		4
        /*0074*/ 	.byte	0x02, 0x4a
	.zero		1
	.zero		1


	//----- nvinfo : EIATTR_EXIT_INSTR_OFFSETS
	.align		4
        /*0078*/ 	.byte	0x04, 0x1c
        /*007a*/ 	.short	(.L_351 - .L_350)


	//   ....[0]....
.L_350:
        /*007c*/ 	.word	0x000000a0


	//   ....[1]....
        /*0080*/ 	.word	0x00000720


	//----- nvinfo : EIATTR_CRS_STACK_SIZE
	.align		4
.L_351:
        /*0084*/ 	.byte	0x04, 0x1e
        /*0086*/ 	.short	(.L_353 - .L_352)
.L_352:
        /*0088*/ 	.word	0x00000000


	//----- nvinfo : EIATTR_CBANK_PARAM_SIZE
	.align		4
.L_353:
        /*008c*/ 	.byte	0x03, 0x19
        /*008e*/ 	.short	0x0024


	//----- nvinfo : EIATTR_PARAM_CBANK
	.align		4
        /*0090*/ 	.byte	0x04, 0x0a
        /*0092*/ 	.short	(.L_355 - .L_354)
	.align		4
.L_354:
        /*0094*/ 	.word	index@(.nv.constant0.pow_kernel)
        /*0098*/ 	.short	0x0380
        /*009a*/ 	.short	0x0024


	//----- nvinfo : EIATTR_SW_WAR
	.align		4
.L_355:
        /*009c*/ 	.byte	0x04, 0x36
        /*009e*/ 	.short	(.L_357 - .L_356)
.L_356:
        /*00a0*/ 	.word	0x00000008
.L_357:


//--------------------- .nv.info.scal_kernel      --------------------------
	.section	.nv.info.scal_kernel,"",@"SHT_CUDA_INFO"
	.sectionflags	@""
	.align	4


	//----- nvinfo : EIATTR_CUDA_API_VERSION
	.align		4
        /*0000*/ 	.byte	0x04, 0x37
        /*0002*/ 	.short	(.L_359 - .L_358)
.L_358:
        /*0004*/ 	.word	0x00000082


	//----- nvinfo : EIATTR_KPARAM_INFO
	.align		4
.L_359:
        /*0008*/ 	.byte	0x04, 0x17
        /*000a*/ 	.short	(.L_361 - .L_360)
.L_360:
        /*000c*/ 	.word	0x00000000
        /*0010*/ 	.short	0x0003
        /*0012*/ 	.short	0x0010
        /*0014*/ 	.byte	0x00, 0xf0, 0x11, 0x00


	//----- nvinfo : EIATTR_KPARAM_INFO
	.align		4
.L_361:
        /*0018*/ 	.byte	0x04, 0x17
        /*001a*/ 	.short	(.L_363 - .L_362)
.L_362:
        /*001c*/ 	.word	0x00000000
        /*0020*/ 	.short	0x0002
        /*0022*/ 	.short	0x0008
        /*0024*/ 	.byte	0x00, 0xf5, 0x21, 0x00


	//----- nvinfo : EIATTR_KPARAM_INFO
	.align		4
.L_363:
        /*0028*/ 	.byte	0x04, 0x17
        /*002a*/ 	.short	(.L_365 - .L_364)
.L_364:
        /*002c*/ 	.word	0x00000000
        /*0030*/ 	.short	0x0001
        /*0032*/ 	.short	0x0004
        /*0034*/ 	.byte	0x00, 0xf0, 0x11, 0x00


	//----- nvinfo : EIATTR_KPARAM_INFO
	.align		4
.L_365:
        /*0038*/ 	.byte	0x04, 0x17
        /*003a*/ 	.short	(.L_367 - .L_366)
.L_366:
        /*003c*/ 	.word	0x00000000
        /*0040*/ 	.short	0x0000
        /*0042*/ 	.short	0x0000
        /*0044*/ 	.byte	0x00, 0xf0, 0x11, 0x00


	//----- nvinfo : EIATTR_SPARSE_MMA_MASK
	.align		4
.L_367:
        /*0048*/ 	.byte	0x03, 0x50
        /*004a*/ 	.short	0x0000


	//----- nvinfo : EIATTR_MAXREG_COUNT
	.align		4
        /*004c*/ 	.byte	0x03, 0x1b
        /*004e*/ 	.short	0x00ff


	//----- nvinfo : EIATTR_MERCURY_ISA_VERSION
	.align		4
        /*0050*/ 	.byte	0x03, 0x5f
        /*0052*/ 	.short	0x0101


	//----- nvinfo : EIATTR_VRC_CTA_INIT_COUNT
	.align		4
        /*0054*/ 	.byte	0x02, 0x4a
	.zero		1
	.zero		1


	//----- nvinfo : EIATTR_EXIT_INSTR_OFFSETS
	.align		4
        /*0058*/ 	.byte	0x04, 0x1c
        /*005a*/ 	.short	(.L_369 - .L_368)


	//   ....[0]....
.L_368:
        /*005c*/ 	.word	0x000000a0


	//   ....[1]....
        /*0060*/ 	.word	0x00000140


	//----- nvinfo : EIATTR_CBANK_PARAM_SIZE
	.align		4
.L_369:
        /*0064*/ 	.byte	0x03, 0x19
        /*0066*/ 	.short	0x0014


	//----- nvinfo : EIATTR_PARAM_CBANK
	.align		4
        /*0068*/ 	.byte	0x04, 0x0a
        /*006a*/ 	.short	(.L_371 - .L_370)
	.align		4
.L_370:
        /*006c*/ 	.word	index@(.nv.constant0.scal_kernel)
        /*0070*/ 	.short	0x0380
        /*0072*/ 	.short	0x0014


	//----- nvinfo : EIATTR_SW_WAR
	.align		4
.L_371:
        /*0074*/ 	.byte	0x04, 0x36
        /*0076*/ 	.short	(.L_373 - .L_372)
.L_372:
        /*0078*/ 	.word	0x00000008
.L_373:


//--------------------- .nv.info.add_kernel       --------------------------
	.section	.nv.info.add_kernel,"",@"SHT_CUDA_INFO"
	.sectionflags	@""
	.align	4


	//----- nvinfo : EIATTR_CUDA_API_VERSION
	.align		4
        /*0000*/ 	.byte	0x04, 0x37
        /*0002*/ 	.short	(.L_375 - .L_374)
.L_374:
        /*0004*/ 	.word	0x00000082


	//----- nvinfo : EIATTR_KPARAM_INFO
	.align		4
.L_375:
        /*0008*/ 	.byte	0x04, 0x17
        /*000a*/ 	.short	(.L_377 - .L_376)
.L_376:
        /*000c*/ 	.word	0x00000000
        /*0010*/ 	.short	0x0003
        /*0012*/ 	.short	0x0010
        /*0014*/ 	.byte	0x00, 0xf0, 0x11, 0x00


	//----- nvinfo : EIATTR_KPARAM_INFO
	.align		4
.L_377:
        /*0018*/ 	.byte	0x04, 0x17
        /*001a*/ 	.short	(.L_379 - .L_378)
.L_378:
        /*001c*/ 	.word	0x00000000
        /*0020*/ 	.short	0x0002
        /*0022*/ 	.short	0x0008
        /*0024*/ 	.byte	0x00, 0xf5, 0x21, 0x00


	//----- nvinfo : EIATTR_KPARAM_INFO
	.align		4
.L_379:
        /*0028*/ 	.byte	0x04, 0x17
        /*002a*/ 	.short	(.L_381 - .L_380)
.L_380:
        /*002c*/ 	.word	0x00000000
        /*0030*/ 	.short	0x0001
        /*0032*/ 	.short	0x0004
        /*0034*/ 	.byte	0x00, 0xf0, 0x11, 0x00


	//----- nvinfo : EIATTR_KPARAM_INFO
	.align		4
.L_381:
        /*0038*/ 	.byte	0x04, 0x17
        /*003a*/ 	.short	(.L_383 - .L_382)
.L_382:
        /*003c*/ 	.word	0x00000000
        /*0040*/ 	.short	0x0000
        /*0042*/ 	.short	0x0000
        /*0044*/ 	.byte	0x00, 0xf0, 0x11, 0x00


	//----- nvinfo : EIATTR_SPARSE_MMA_MASK
	.align		4
.L_383:
        /*0048*/ 	.byte	0x03, 0x50
        /*004a*/ 	.short	0x0000


	//----- nvinfo : EIATTR_MAXREG_COUNT
	.align		4
        /*004c*/ 	.byte	0x03, 0x1b
        /*004e*/ 	.short	0x00ff


	//----- nvinfo : EIATTR_MERCURY_ISA_VERSION
	.align		4
        /*0050*/ 	.byte	0x03, 0x5f
        /*0052*/ 	.short	0x0101


	//----- nvinfo : EIATTR_VRC_CTA_INIT_COUNT
	.align		4
        /*0054*/ 	.byte	0x02, 0x4a
	.zero		1
	.zero		1


	//----- nvinfo : EIATTR_EXIT_INSTR_OFFSETS
	.align		4
        /*0058*/ 	.byte	0x04, 0x1c
        /*005a*/ 	.short	(.L_385 - .L_384)


	//   ....[0]....
.L_384:
        /*005c*/ 	.word	0x000000a0


	//   ....[1]....
        /*0060*/ 	.word	0x00000140


	//----- nvinfo : EIATTR_CBANK_PARAM_SIZE
	.align		4
.L_385:
        /*0064*/ 	.byte	0x03, 0x19
        /*0066*/ 	.short	0x0014


	//----- nvinfo : EIATTR_PARAM_CBANK
	.align		4
        /*0068*/ 	.byte	0x04, 0x0a
        /*006a*/ 	.short	(.L_387 - .L_386)
	.align		4
.L_386:
        /*006c*/ 	.word	index@(.nv.constant0.add_kernel)
        /*0070*/ 	.short	0x0380
        /*0072*/ 	.short	0x0014


	//----- nvinfo : EIATTR_SW_WAR
	.align		4
.L_387:
        /*0074*/ 	.byte	0x04, 0x36
        /*0076*/ 	.short	(.L_389 - .L_388)
.L_388:
        /*0078*/ 	.word	0x00000008
.L_389:


//--------------------- .nv.info.mul_kernel       --------------------------
	.section	.nv.info.mul_kernel,"",@"SHT_CUDA_INFO"
	.sectionflags	@""
	.align	4


	//----- nvinfo : EIATTR_CUDA_API_VERSION
	.align		4
        /*0000*/ 	.byte	0x04, 0x37
        /*0002*/ 	.short	(.L_391 - .L_390)
.L_390:
        /*0004*/ 	.word	0x00000082


	//----- nvinfo : EIATTR_KPARAM_INFO
	.align		4
.L_391:
        /*0008*/ 	.byte	0x04, 0x17
        /*000a*/ 	.short	(.L_393 - .L_392)
.L_392:
        /*000c*/ 	.word	0x00000000
        /*0010*/ 	.short	0x0004
        /*0012*/ 	.short	0x0020
        /*0014*/ 	.byte	0x00, 0xf0, 0x11, 0x00


	//----- nvinfo : EIATTR_KPARAM_INFO
	.align		4
.L_393:
        /*0018*/ 	.byte	0x04, 0x17
        /*001a*/ 	.short	(.L_395 - .L_394)
.L_394:
        /*001c*/ 	.word	0x00000000
        /*0020*/ 	.short	0x0003
        /*0022*/ 	.short	0x0018
        /*0024*/ 	.byte	0x00, 0xf5, 0x21, 0x00


	//----- nvinfo : EIATTR_KPARAM_INFO
	.align		4
.L_395:
        /*0028*/ 	.byte	0x04, 0x17
        /*002a*/ 	.short	(.L_397 - .L_396)
.L_396:
        /*002c*/ 	.word	0x00000000
        /*0030*/ 	.short	0x0002
        /*0032*/ 	.short	0x0010
        /*0034*/ 	.byte	0x00, 0xf0, 0x11, 0x00


	//----- nvinfo : EIATTR_KPARAM_INFO
	.align		4
.L_397:
        /*0038*/ 	.byte	0x04, 0x17
        /*003a*/ 	.short	(.L_399 - .L_398)
.L_398:
        /*003c*/ 	.word	0x00000000
        /*0040*/ 	.short	0x0001
        /*0042*/ 	.short	0x0008
        /*0044*/ 	.byte	0x00, 0xf5, 0x21, 0x00


	//----- nvinfo : EIATTR_KPARAM_INFO
	.align		4
.L_399:
        /*0048*/ 	.byte	0x04, 0x17
        /*004a*/ 	.short	(.L_401 - .L_400)
.L_400:
        /*004c*/ 	.word	0x00000000
        /*0050*/ 	.short	0x0000
        /*0052*/ 	.short	0x0000
        /*0054*/ 	.byte	0x00, 0xf0, 0x11, 0x00


	//----- nvinfo : EIATTR_SPARSE_MMA_MASK
	.align		4
.L_401:
        /*0058*/ 	.byte	0x03, 0x50
        /*005a*/ 	.short	0x0000


	//----- nvinfo : EIATTR_MAXREG_COUNT
	.align		4
        /*005c*/ 	.byte	0x03, 0x1b
        /*005e*/ 	.short	0x00ff


	//----- nvinfo : EIATTR_MERCURY_ISA_VERSION
	.align		4
        /*0060*/ 	.byte	0x03, 0x5f
        /*0062*/ 	.short	0x0101


	//----- nvinfo : EIATTR_VRC_CTA_INIT_COUNT
	.align		4
        /*0064*/ 	.byte	0x02, 0x4a
	.zero		1
	.zero		1


	//----- nvinfo : EIATTR_EXIT_INSTR_OFFSETS
	.align		4
        /*0068*/ 	.byte	0x04, 0x1c
        /*006a*/ 	.short	(.L_403 - .L_402)


	//   ....[0]....
.L_402:
        /*006c*/ 	.word	0x000000a0


	//   ....[1]....
        /*0070*/ 	.word	0x00000180


	//----- nvinfo : EIATTR_CBANK_PARAM_SIZE
	.align		4
.L_403:
        /*0074*/ 	.byte	0x03, 0x19
        /*0076*/ 	.short	0x0024


	//----- nvinfo : EIATTR_PARAM_CBANK
	.align		4
        /*0078*/ 	.byte	0x04, 0x0a
        /*007a*/ 	.short	(.L_405 - .L_404)
	.align		4
.L_404:
        /*007c*/ 	.word	index@(.nv.constant0.mul_kernel)
        /*0080*/ 	.short	0x0380
        /*0082*/ 	.short	0x0024


	//----- nvinfo : EIATTR_SW_WAR
	.align		4
.L_405:
        /*0084*/ 	.byte	0x04, 0x36
        /*0086*/ 	.short	(.L_407 - .L_406)
.L_406:
        /*0088*/ 	.word	0x00000008
.L_407:


//--------------------- .nv.info.fill_kernel      --------------------------
	.section	.nv.info.fill_kernel,"",@"SHT_CUDA_INFO"
	.sectionflags	@""
	.align	4


	//----- nvinfo : EIATTR_CUDA_API_VERSION
	.align		4
        /*0000*/ 	.byte	0x04, 0x37
        /*0002*/ 	.short	(.L_409 - .L_408)
.L_408:
        /*0004*/ 	.word	0x00000082


	//----- nvinfo : EIATTR_KPARAM_INFO
	.align		4
.L_409:
        /*0008*/ 	.byte	0x04, 0x17
        /*000a*/ 	.short	(.L_411 - .L_410)
.L_410:
        /*000c*/ 	.word	0x00000000
        /*0010*/ 	.short	0x0003
        /*0012*/ 	.short	0x0010
        /*0014*/ 	.byte	0x00, 0xf0, 0x11, 0x00


	//----- nvinfo : EIATTR_KPARAM_INFO
	.align		4
.L_411:
        /*0018*/ 	.byte	0x04, 0x17
        /*001a*/ 	.short	(.L_413 - .L_412)
.L_412:
        /*001c*/ 	.word	0x00000000
        /*0020*/ 	.short	0x0002
        /*0022*/ 	.short	0x0008
        /*0024*/ 	.byte	0x00, 0xf5, 0x21, 0x00


	//----- nvinfo : EIATTR_KPARAM_INFO
	.align		4
.L_413:
        /*0028*/ 	.byte	0x04, 0x17
        /*002a*/ 	.short	(.L_415 - .L_414)
.L_414:
        /*002c*/ 	.word	0x00000000
        /*0030*/ 	.short	0x0001
        /*0032*/ 	.short	0x0004
        /*0034*/ 	.byte	0x00, 0xf0, 0x11, 0x00


	//----- nvinfo : EIATTR_KPARAM_INFO
	.align		4
.L_415:
        /*0038*/ 	.byte	0x04, 0x17
        /*003a*/ 	.short	(.L_417 - .L_416)
.L_416:
        /*003c*/ 	.word	0x00000000
        /*0040*/ 	.short	0x0000
        /*0042*/ 	.short	0x0000
        /*0044*/ 	.byte	0x00, 0xf0, 0x11, 0x00


	//----- nvinfo : EIATTR_SPARSE_MMA_MASK
	.align		4
.L_417:
        /*0048*/ 	.byte	0x03, 0x50
        /*004a*/ 	.short	0x0000


	//----- nvinfo : EIATTR_MAXREG_COUNT
	.align		4
        /*004c*/ 	.byte	0x03, 0x1b
        /*004e*/ 	.short	0x00ff


	//----- nvinfo : EIATTR_MERCURY_ISA_VERSION
	.align		4
        /*0050*/ 	.byte	0x03, 0x5f
        /*0052*/ 	.short	0x0101


	//----- nvinfo : EIATTR_VRC_CTA_INIT_COUNT
	.align		4
        /*0054*/ 	.byte	0x02, 0x4a
	.zero		1
	.zero		1


	//----- nvinfo : EIATTR_EXIT_INSTR_OFFSETS
	.align		4
        /*0058*/ 	.byte	0x04, 0x1c
        /*005a*/ 	.short	(.L_419 - .L_418)


	//   ....[0]....
.L_418:
        /*005c*/ 	.word	0x000000a0


	//   ....[1]....
        /*0060*/ 	.word	0x00000120


	//----- nvinfo : EIATTR_CBANK_PARAM_SIZE
	.align		4
.L_419:
        /*0064*/ 	.byte	0x03, 0x19
        /*0066*/ 	.short	0x0014


	//----- nvinfo : EIATTR_PARAM_CBANK
	.align		4
        /*0068*/ 	.byte	0x04, 0x0a
        /*006a*/ 	.short	(.L_421 - .L_420)
	.align		4
.L_420:
        /*006c*/ 	.word	index@(.nv.constant0.fill_kernel)
        /*0070*/ 	.short	0x0380
        /*0072*/ 	.short	0x0014


	//----- nvinfo : EIATTR_SW_WAR
	.align		4
.L_421:
        /*0074*/ 	.byte	0x04, 0x36
        /*0076*/ 	.short	(.L_423 - .L_422)
.L_422:
        /*0078*/ 	.word	0x00000008
.L_423:


//--------------------- .nv.info.copy_kernel      --------------------------
	.section	.nv.info.copy_kernel,"",@"SHT_CUDA_INFO"
	.sectionflags	@""
	.align	4


	//----- nvinfo : EIATTR_CUDA_API_VERSION
	.align		4
        /*0000*/ 	.byte	0x04, 0x37
        /*0002*/ 	.short	(.L_425 - .L_424)
.L_424:
        /*0004*/ 	.word	0x00000082


	//----- nvinfo : EIATTR_KPARAM_INFO
	.align		4
.L_425:
        /*0008*/ 	.byte	0x04, 0x17
        /*000a*/ 	.short	(.L_427 - .L_426)
.L_426:
        /*000c*/ 	.word	0x00000000
        /*0010*/ 	.short	0x0006
        /*0012*/ 	.short	0x0024
        /*0014*/ 	.byte	0x00, 0xf0, 0x11, 0x00


	//----- nvinfo : EIATTR_KPARAM_INFO
	.align		4
.L_427:
        /*0018*/ 	.byte	0x04, 0x17
        /*001a*/ 	.short	(.L_429 - .L_428)
.L_428:
        /*001c*/ 	.word	0x00000000
        /*0020*/ 	.short	0x0005
        /*0022*/ 	.short	0x0020
        /*0024*/ 	.byte	0x00, 0xf0, 0x11, 0x00


	//----- nvinfo : EIATTR_KPARAM_INFO
	.align		4
.L_429:
        /*0028*/ 	.byte	0x04, 0x17
        /*002a*/ 	.short	(.L_431 - .L_430)
.L_430:
        /*002c*/ 	.word	0x00000000
        /*0030*/ 	.short	0x0004
        /*0032*/ 	.short	0x0018
        /*0034*/ 	.byte	0x00, 0xf5, 0x21, 0x00


	//----- nvinfo : EIATTR_KPARAM_INFO
	.align		4
.L_431:
        /*0038*/ 	.byte	0x04, 0x17
        /*003a*/ 	.short	(.L_433 - .L_432)
.L_432:
        /*003c*/ 	.word	0x00000000
        /*0040*/ 	.short	0x0003
        /*0042*/ 	.short	0x0014
        /*0044*/ 	.byte	0x00, 0xf0, 0x11, 0x00


	//----- nvinfo : EIATTR_KPARAM_INFO
	.align		4
.L_433:
        /*0048*/ 	.byte	0x04, 0x17
        /*004a*/ 	.short	(.L_435 - .L_434)
.L_434:
        /*004c*/ 	.word	0x00000000
        /*0050*/ 	.short	0x0002
        /*0052*/ 	.short	0x0010
        /*0054*/ 	.byte	0x00, 0xf0, 0x11, 0x00


	//----- nvinfo : EIATTR_KPARAM_INFO
	.align		4
.L_435:
        /*0058*/ 	.byte	0x04, 0x17
        /*005a*/ 	.short	(.L_437 - .L_436)
.L_436:
        /*005c*/ 	.word	0x00000000
        /*0060*/ 	.short	0x0001
        /*0062*/ 	.short	0x0008
        /*0064*/ 	.byte	0x00, 0xf5, 0x21, 0x00


	//----- nvinfo : EIATTR_KPARAM_INFO
	.align		4
.L_437:
        /*0068*/ 	.byte	0x04, 0x17
        /*006a*/ 	.short	(.L_439 - .L_438)
.L_438:
        /*006c*/ 	.word	0x00000000
        /*0070*/ 	.short	0x0000
        /*0072*/ 	.short	0x0000
        /*0074*/ 	.byte	0x00, 0xf0, 0x11, 0x00


	//----- nvinfo : EIATTR_SPARSE_MMA_MASK
	.align		4
.L_439:
        /*0078*/ 	.byte	0x03, 0x50
        /*007a*/ 	.short	0x0000


	//----- nvinfo : EIATTR_MAXREG_COUNT
	.align		4
        /*007c*/ 	.byte	0x03, 0x1b
        /*007e*/ 	.short	0x00ff


	//----- nvinfo : EIATTR_MERCURY_ISA_VERSION
	.align		4
        /*0080*/ 	.byte	0x03, 0x5f
        /*0082*/ 	.short	0x0101


	//----- nvinfo : EIATTR_VRC_CTA_INIT_COUNT
	.align		4
        /*0084*/ 	.byte	0x02, 0x4a
	.zero		1
	.zero		1


	//----- nvinfo : EIATTR_EXIT_INSTR_OFFSETS
	.align		4
        /*0088*/ 	.byte	0x04, 0x1c
        /*008a*/ 	.short	(.L_441 - .L_440)


	//   ....[0]....
.L_440:
        /*008c*/ 	.word	0x000000a0


	//   ....[1]....
        /*0090*/ 	.word	0x00000160


	//----- nvinfo : EIATTR_CBANK_PARAM_SIZE
	.align		4
.L_441:
        /*0094*/ 	.byte	0x03, 0x19
        /*0096*/ 	.short	0x0028


	//----- nvinfo : EIATTR_PARAM_CBANK
	.align		4
        /*0098*/ 	.byte	0x04, 0x0a
        /*009a*/ 	.short	(.L_443 - .L_442)
	.align		4
.L_442:
        /*009c*/ 	.word	index@(.nv.constant0.copy_kernel)
        /*00a0*/ 	.short	0x0380
        /*00a2*/ 	.short	0x0028


	//----- nvinfo : EIATTR_SW_WAR
	.align		4
.L_443:
        /*00a4*/ 	.byte	0x04, 0x36
        /*00a6*/ 	.short	(.L_445 - .L_444)
.L_444:
        /*00a8*/ 	.word	0x00000008
.L_445:


//--------------------- .nv.callgraph             --------------------------
	.section	.nv.callgraph,"",@"SHT_CUDA_CALLGRAPH"
	.align	4
	.sectionentsize	8
	.align		4
        /*0000*/ 	.word	0x00000000
	.align		4
        /*0004*/ 	.word	0xffffffff
	.align		4
        /*0008*/ 	.word	0x00000000
	.align		4
        /*000c*/ 	.word	0xfffffffe
	.align		4
        /*0010*/ 	.word	0x00000000
	.align		4
        /*0014*/ 	.word	0xfffffffd
	.align		4
        /*0018*/ 	.word	0x00000000
	.align		4
        /*001c*/ 	.word	0xfffffffc


//--------------------- .text.un_mul_grad_kernel  --------------------------
	.section	.text.un_mul_grad_kernel,"ax",@progbits
	.align	128
        .global         un_mul_grad_kernel
        .type           un_mul_grad_kernel,@function
        .size           un_mul_grad_kernel,(.L_x_49 - un_mul_grad_kernel)
        .other          un_mul_grad_kernel,@"STO_CUDA_ENTRY STV_DEFAULT"
un_mul_grad_kernel:
.text.un_mul_grad_kernel:
[----:B------:R-:W-:Y:S01]  /*0000*/  LDC R1, c[0x0][0x37c] ;  /* 0x0000df00ff017b82 */ /* 0x000fe20000000800 */
[----:B------:R-:W0:Y:S01]  /*0010*/  S2R R2, SR_CTAID.X ;  /* 0x0000000000027919 */ /* 0x000e220000002500 */
[----:B------:R-:W0:Y:S01]  /*0020*/  LDCU UR4, c[0x0][0x360] ;  /* 0x00006c00ff0477ac */ /* 0x000e220008000800 */
[----:B------:R-:W0:Y:S01]  /*0030*/  S2R R3, SR_TID.X ;  /* 0x0000000000037919 */ /* 0x000e220000002100 */
[----:B------:R-:W1:Y:S01]  /*0040*/  LDCU UR5, c[0x0][0x3a8] ;  /* 0x00007500ff0577ac */ /* 0x000e620008000800 */
[----:B0-----:R-:W-:-:S05]  /*0050*/  IMAD R2, R2, UR4, R3 ;  /* 0x0000000402027c24 */ /* 0x001fca000f8e0203 */
[----:B-1----:R-:W-:-:S13]  /*0060*/  ISETP.GE.AND P0, PT, R2, UR5, PT ;  /* 0x0000000502007c0c */ /* 0x002fda000bf06270 */
[----:B------:R-:W-:Y:S05]  /*0070*/  @P0 EXIT ;  /* 0x000000000000094d */ /* 0x000fea0003800000 */
[----:B------:R-:W0:Y:S01]  /*0080*/  LDC R7, c[0x0][0x3ac] ;  /* 0x0000eb00ff077b82 */ /* 0x000e220000000800 */
[----:B------:R-:W1:Y:S01]  /*0090*/  LDCU.64 UR4, c[0x0][0x358] ;  /* 0x00006b00ff0477ac */ /* 0x000e620008000a00 */
[----:B0-----:R-:W-:-:S04]  /*00a0*/  IABS R3, R7 ;  /* 0x0000000700037213 */ /* 0x001fc80000000000 */
[----:B------:R-:W0:Y:S08]  /*00b0*/  I2F.RP R0, R3 ;  /* 0x0000000300007306 */ /* 0x000e300000209400 */
[----:B0-----:R-:W0:Y:S02]  /*00c0*/  MUFU.RCP R0, R0 ;  /* 0x0000000000007308 */ /* 0x001e240000001000 */
[----:B0-----:R-:W-:-:S06]  /*00d0*/  VIADD R4, R0, 0xffffffe ;  /* 0x0ffffffe00047836 */ /* 0x001fcc0000000000 */
[----:B------:R0:W2:Y:S02]  /*00e0*/  F2I.FTZ.U32.TRUNC.NTZ R5, R4 ;  /* 0x0000000400057305 */ /* 0x0000a4000021f000 */
[----:B0-----:R-:W-:Y:S02]  /*00f0*/  IMAD.MOV.U32 R4, RZ, RZ, RZ ;  /* 0x000000ffff047224 */ /* 0x001fe400078e00ff */
[----:B--2---:R-:W-:-:S04]  /*0100*/  IMAD.MOV R6, RZ, RZ, -R5 ;  /* 0x000000ffff067224 */ /* 0x004fc800078e0a05 */
[----:B------:R-:W-:Y:S01]  /*0110*/  IMAD R9, R6, R3, RZ ;  /* 0x0000000306097224 */ /* 0x000fe200078e02ff */
[----:B------:R-:W-:-:S03]  /*0120*/  IABS R6, R2 ;  /* 0x0000000200067213 */ /* 0x000fc60000000000 */
[----:B------:R-:W-:Y:S02]  /*0130*/  IMAD.HI.U32 R5, R5, R9, R4 ;  /* 0x0000000905057227 */ /* 0x000fe400078e0004 */
[----:B------:R-:W0:Y:S04]  /*0140*/  LDC.64 R8, c[0x0][0x398] ;  /* 0x0000e600ff087b82 */ /* 0x000e280000000a00 */
[----:B------:R-:W-:-:S04]  /*0150*/  IMAD.HI.U32 R4, R5, R6, RZ ;  /* 0x0000000605047227 */ /* 0x000fc800078e00ff */
[----:B------:R-:W-:-:S04]  /*0160*/  IMAD.MOV R0, RZ, RZ, -R4 ;  /* 0x000000ffff007224 */ /* 0x000fc800078e0a04 */
[----:B------:R-:W-:-:S05]  /*0170*/  IMAD R0, R3, R0, R6 ;  /* 0x0000000003007224 */ /* 0x000fca00078e0206 */
[----:B------:R-:W-:-:S13]  /*0180*/  ISETP.GT.U32.AND P2, PT, R3, R0, PT ;  /* 0x000000000300720c */ /* 0x000fda0003f44070 */
[----:B------:R-:W-:Y:S02]  /*0190*/  @!P2 IMAD.IADD R0, R0, 0x1, -R3 ;  /* 0x000000010000a824 */ /* 0x000fe400078e0a03 */
[----:B------:R-:W-:Y:S01]  /*01a0*/  @!P2 VIADD R4, R4, 0x1 ;  /* 0x000000010404a836 */ /* 0x000fe20000000000 */
[----:B------:R-:W-:Y:S02]  /*01b0*/  ISETP.NE.AND P2, PT, R7, RZ, PT ;  /* 0x000000ff0700720c */ /* 0x000fe40003f45270 */
[----:B------:R-:W-:Y:S02]  /*01c0*/  ISETP.GE.U32.AND P0, PT, R0, R3, PT ;  /* 0x000000030000720c */ /* 0x000fe40003f06070 */
[----:B------:R-:W-:-:S04]  /*01d0*/  LOP3.LUT R0, R2, R7, RZ, 0x3c, !PT ;  /* 0x0000000702007212 */ /* 0x000fc800078e3cff */
[----:B------:R-:W-:-:S07]  /*01e0*/  ISETP.GE.AND P1, PT, R0, RZ, PT ;  /* 0x000000ff0000720c */ /* 0x000fce0003f26270 */
[----:B------:R-:W-:-:S06]  /*01f0*/  @P0 VIADD R4, R4, 0x1 ;  /* 0x0000000104040836 */ /* 0x000fcc0000000000 */
[----:B------:R-:W-:Y:S01]  /*0200*/  @!P1 IMAD.MOV R4, RZ, RZ, -R4 ;  /* 0x000000ffff049224 */ /* 0x000fe200078e0a04 */
[----:B------:R-:W-:Y:S02]  /*0210*/  @!P2 LOP3.LUT R4, RZ, R7, RZ, 0x33, !PT ;  /* 0x00000007ff04a212 */ /* 0x000fe400078e33ff */
[----:B------:R-:W2:Y:S03]  /*0220*/  LDC.64 R6, c[0x0][0x380] ;  /* 0x0000e000ff067b82 */ /* 0x000ea60000000a00 */
[----:B0-----:R-:W-:-:S06]  /*0230*/  IMAD.WIDE R8, R4, 0x4, R8 ;  /* 0x0000000404087825 */ /* 0x001fcc00078e0208 */
[----:B-1----:R-:W3:Y:S01]  /*0240*/  LDG.E R8, desc[UR4][R8.64] ;  /* 0x0000000408087981 */ /* 0x002ee2000c1e1900 */
[----:B--2---:R-:W-:-:S05]  /*0250*/  IMAD.WIDE R6, R2, 0x4, R6 ;  /* 0x0000000402067825 */ /* 0x004fca00078e0206 */
[----:B------:R-:W2:Y:S01]  /*0260*/  LDG.E R0, desc[UR4][R6.64] ;  /* 0x0000000406007981 */ /* 0x000ea2000c1e1900 */
[----:B------:R-:W-:Y:S01]  /*0270*/  BSSY.RECONVERGENT B0, `(.L_x_0) ;  /* 0x000000d000007945 */ /* 0x000fe20003800200 */
[----:B---3--:R-:W0:Y:S02]  /*0280*/  MUFU.RCP R3, R8 ;  /* 0x0000000800037308 */ /* 0x008e240000001000 */
[----:B0-----:R-:W-:-:S06]  /*0290*/  FFMA R10, -R8, R3, 1 ;  /* 0x3f800000080a7423 */ /* 0x001fcc0000000103 */
[----:B--2---:R-:W0:Y:S01]  /*02a0*/  FCHK P0, -R0, R8 ;  /* 0x0000000800007302 */ /* 0x004e220000000100 */
[----:B------:R-:W-:-:S04]  /*02b0*/  FFMA R3, R3, R10, R3 ;  /* 0x0000000a03037223 */ /* 0x000fc80000000003 */
[----:B------:R-:W-:-:S04]  /*02c0*/  FFMA R10, -R0, R3, RZ ;  /* 0x00000003000a7223 */ /* 0x000fc800000001ff */
[----:B------:R-:W-:-:S04]  /*02d0*/  FFMA R5, -R8, R10, -R0 ;  /* 0x0000000a08057223 */ /* 0x000fc80000000900 */
[----:B------:R-:W-:Y:S01]  /*02e0*/  FFMA R10, R3, R5, R10 ;  /* 0x00000005030a7223 */ /* 0x000fe2000000000a */
[----:B0-----:R-:W-:Y:S06]  /*02f0*/  @!P0 BRA `(.L_x_1) ;  /* 0x0000000000108947 */ /* 0x001fec0003800000 */
[----:B------:R-:W-:Y:S01]  /*0300*/  FADD R3, -R0, -RZ ;  /* 0x800000ff00037221 */ /* 0x000fe20000000100 */
[----:B------:R-:W-:-:S07]  /*0310*/  MOV R6, 0x330 ;  /* 0x0000033000067802 */ /* 0x000fce0000000f00 */
[----:B------:R-:W-:Y:S05]  /*0320*/  CALL.REL.NOINC `($__internal_0_$__cuda_sm3x_div_rn_noftz_f32_slowpath) ;  /* 0x0000000000287944 */ /* 0x000fea0003c00000 */
[----:B------:R-:W-:-:S07]  /*0330*/  IMAD.MOV.U32 R10, RZ, RZ, R0 ;  /* 0x000000ffff0a7224 */ /* 0x000fce00078e0000 */
.L_x_1:
[----:B------:R-:W-:Y:S05]  /*0340*/  BSYNC.RECONVERGENT B0 ;  /* 0x0000000000007941 */ /* 0x000fea0003800200 */
.L_x_0:
[----:B------:R-:W0:Y:S02]  /*0350*/  LDC.64 R6, c[0x0][0x3a0] ;  /* 0x0000e800ff067b82 */ /* 0x000e240000000a00 */
[----:B0-----:R-:W-:-:S06]  /*0360*/  IMAD.WIDE R4, R4, 0x4, R6 ;  /* 0x0000000404047825 */ /* 0x001fcc00078e0206 */
[----:B------:R-:W0:Y:S01]  /*0370*/  LDC.64 R6, c[0x0][0x390] ;  /* 0x0000e400ff067b82 */ /* 0x000e220000000a00 */
[----:B------:R-:W2:Y:S01]  /*0380*/  LDG.E R5, desc[UR4][R4.64] ;  /* 0x0000000404057981 */ /* 0x000ea2000c1e1900 */
[----:B0-----:R-:W-:-:S04]  /*0390*/  IMAD.WIDE R2, R2, 0x4, R6 ;  /* 0x0000000402027825 */ /* 0x001fc800078e0206 */
[----:B--2---:R-:W-:-:S05]  /*03a0*/  FMUL R7, R5, R10 ;  /* 0x0000000a05077220 */ /* 0x004fca0000400000 */
[----:B------:R-:W-:Y:S01]  /*03b0*/  STG.E desc[UR4][R2.64], R7 ;  /* 0x0000000702007986 */ /* 0x000fe2000c101904 */
[----:B------:R-:W-:Y:S05]  /*03c0*/  EXIT ;  /* 0x000000000000794d */ /* 0x000fea0003800000 */
        .weak           $__internal_0_$__cuda_sm3x_div_rn_noftz_f32_slowpath
        .type           $__internal_0_$__cuda_sm3x_div_rn_noftz_f32_slowpath,@function
        .size           $__internal_0_$__cuda_sm3x_div_rn_noftz_f32_slowpath,(.L_x_49 - $__internal_0_$__cuda_sm3x_div_rn_noftz_f32_slowpath)
$__internal_0_$__cuda_sm3x_div_rn_noftz_f32_slowpath:
[----:B------:R-:W-:Y:S01]  /*03d0*/  SHF.R.U32.HI R5, RZ, 0x17, R8 ;  /* 0x00000017ff057819 */ /* 0x000fe20000011608 */
[----:B------:R-:W-:Y:S01]  /*03e0*/  BSSY.RECONVERGENT B1, `(.L_x_2) ;  /* 0x0000063000017945 */ /* 0x000fe20003800200 */
[----:B------:R-:W-:Y:S02]  /*03f0*/  SHF.R.U32.HI R0, RZ, 0x17, R3 ;  /* 0x00000017ff007819 */ /* 0x000fe40000011603 */
[----:B------:R-:W-:Y:S02]  /*0400*/  LOP3.LUT R13, R5, 0xff, RZ, 0xc0, !PT ;  /* 0x000000ff050d7812 */ /* 0x000fe400078ec0ff */
[----:B------:R-:W-:-:S03]  /*0410*/  LOP3.LUT R5, R0, 0xff, RZ, 0xc0, !PT ;  /* 0x000000ff00057812 */ /* 0x000fc600078ec0ff */
[----:B------:R-:W-:Y:S02]  /*0420*/  VIADD R10, R13, 0xffffffff ;  /* 0xffffffff0d0a7836 */ /* 0x000fe40000000000 */
[----:B------:R-:W-:-:S03]  /*0430*/  VIADD R9, R5, 0xffffffff ;  /* 0xffffffff05097836 */ /* 0x000fc60000000000 */
[----:B------:R-:W-:-:S04]  /*0440*/  ISETP.GT.U32.AND P0, PT, R10, 0xfd, PT ;  /* 0x000000fd0a00780c */ /* 0x000fc80003f04070 */
[----:B------:R-:W-:-:S13]  /*0450*/  ISETP.GT.U32.OR P0, PT, R9, 0xfd, P0 ;  /* 0x000000fd0900780c */ /* 0x000fda0000704470 */
[----:B------:R-:W-:Y:S01]  /*0460*/  @!P0 IMAD.MOV.U32 R7, RZ, RZ, RZ ;  /* 0x000000ffff078224 */ /* 0x000fe200078e00ff */
[----:B------:R-:W-:Y:S06]  /*0470*/  @!P0 BRA `(.L_x_3) ;  /* 0x0000000000608947 */ /* 0x000fec0003800000 */
[----:B------:R-:W-:Y:S01]  /*0480*/  FSETP.GTU.FTZ.AND P0, PT, |R3|, +INF , PT ;  /* 0x7f8000000300780b */ /* 0x000fe20003f1c200 */
[----:B------:R-:W-:Y:S01]  /*0490*/  IMAD.MOV.U32 R0, RZ, RZ, R8 ;  /* 0x000000ffff007224 */ /* 0x000fe200078e0008 */
[----:B------:R-:W-:-:S04]  /*04a0*/  FSETP.GTU.FTZ.AND P1, PT, |R8|, +INF , PT ;  /* 0x7f8000000800780b */ /* 0x000fc80003f3c200 */
[----:B------:R-:W-:-:S13]  /*04b0*/  PLOP3.LUT P0, PT, P0, P1, PT, 0xf8, 0x8f ;  /* 0x00000000008f781c */ /* 0x000fda0000703f70 */
[----:B------:R-:W-:Y:S05]  /*04c0*/  @P0 BRA `(.L_x_4) ;  /* 0x00000004004c0947 */ /* 0x000fea0003800000 */
[----:B------:R-:W-:-:S13]  /*04d0*/  LOP3.LUT P0, RZ, R8, 0x7fffffff, R3, 0xc8, !PT ;  /* 0x7fffffff08ff7812 */ /* 0x000fda000780c803 */
[----:B------:R-:W-:Y:S05]  /*04e0*/  @!P0 BRA `(.L_x_5) ;  /* 0x00000004003c8947 */ /* 0x000fea0003800000 */
[C---:B------:R-:W-:Y:S02]  /*04f0*/  FSETP.NEU.FTZ.AND P2, PT, |R3|.reuse, +INF , PT ;  /* 0x7f8000000300780b */ /* 0x040fe40003f5d200 */
[----:B------:R-:W-:Y:S02]  /*0500*/  FSETP.NEU.FTZ.AND P1, PT, |R0|, +INF , PT ;  /* 0x7f8000000000780b */ /* 0x000fe40003f3d200 */
[----:B------:R-:W-:-:S11]  /*0510*/  FSETP.NEU.FTZ.AND P0, PT, |R3|, +INF , PT ;  /* 0x7f8000000300780b */ /* 0x000fd60003f1d200 */
[----:B------:R-:W-:Y:S05]  /*0520*/  @!P1 BRA !P2, `(.L_x_5) ;  /* 0x00000004002c9947 */ /* 0x000fea0005000000 */
[----:B------:R-:W-:-:S04]  /*0530*/  LOP3.LUT P2, RZ, R3, 0x7fffffff, RZ, 0xc0, !PT ;  /* 0x7fffffff03ff7812 */ /* 0x000fc8000784c0ff */
[----:B------:R-:W-:-:S13]  /*0540*/  PLOP3.LUT P1, PT, P1, P2, PT, 0x2f, 0xf2 ;  /* 0x0000000000f2781c */ /* 0x000fda0000f24577 */
[----:B------:R-:W-:Y:S05]  /*0550*/  @P1 BRA `(.L_x_6) ;  /* 0x0000000400181947 */ /* 0x000fea0003800000 */
[----:B------:R-:W-:-:S04]  /*0560*/  LOP3.LUT P1, RZ, R8, 0x7fffffff, RZ, 0xc0, !PT ;  /* 0x7fffffff08ff7812 */ /* 0x000fc8000782c0ff */
[----:B------:R-:W-:-:S13]  /*0570*/  PLOP3.LUT P0, PT, P0, P1, PT, 0x2f, 0xf2 ;  /* 0x0000000000f2781c */ /* 0x000fda0000702577 */
[----:B------:R-:W-:Y:S05]  /*0580*/  @P0 BRA `(.L_x_7) ;  /* 0x0000000400000947 */ /* 0x000fea0003800000 */
[----:B------:R-:W-:Y:S02]  /*0590*/  ISETP.GE.AND P0, PT, R9, RZ, PT ;  /* 0x000000ff0900720c */ /* 0x000fe40003f06270 */
[----:B------:R-:W-:-:S11]  /*05a0*/  ISETP.GE.AND P1, PT, R10, RZ, PT ;  /* 0x000000ff0a00720c */ /* 0x000fd60003f26270 */
[----:B------:R-:W-:Y:S02]  /*05b0*/  @P0 IMAD.MOV.U32 R7, RZ, RZ, RZ ;  /* 0x000000ffff070224 */ /* 0x000fe400078e00ff */
[----:B------:R-:W-:Y:S01]  /*05c0*/  @!P0 FFMA R3, R3, 1.84467440737095516160e+19, RZ ;  /* 0x5f80000003038823 */ /* 0x000fe200000000ff */
[----:B------:R-:W-:Y:S02]  /*05d0*/  @!P0 IMAD.MOV.U32 R7, RZ, RZ, -0x40 ;  /* 0xffffffc0ff078424 */ /* 0x000fe400078e00ff */
[----:B------:R-:W-:Y:S02]  /*05e0*/  @!P1 FFMA R8, R0, 1.84467440737095516160e+19, RZ ;  /* 0x5f80000000089823 */ /* 0x000fe400000000ff */
[----:B------:R-:W-:-:S07]  /*05f0*/  @!P1 VIADD R7, R7, 0x40 ;  /* 0x0000004007079836 */ /* 0x000fce0000000000 */
.L_x_3:
[----:B------:R-:W-:Y:S01]  /*0600*/  LEA R9, R13, 0xc0800000, 0x17 ;  /* 0xc08000000d097811 */ /* 0x000fe200078eb8ff */
[----:B------:R-:W-:Y:S04]  /*0610*/  BSSY.RECONVERGENT B2, `(.L_x_8) ;  /* 0x0000036000027945 */ /* 0x000fe80003800200 */
[----:B------:R-:W-:Y:S02]  /*0620*/  IMAD.IADD R9, R8, 0x1, -R9 ;  /* 0x0000000108097824 */ /* 0x000fe400078e0a09 */
[----:B------:R-:W-:Y:S02]  /*0630*/  VIADD R8, R5, 0xffffff81 ;  /* 0xffffff8105087836 */ /* 0x000fe40000000000 */
[----:B------:R-:W0:Y:S01]  /*0640*/  MUFU.RCP R10, R9 ;  /* 0x00000009000a7308 */ /* 0x000e220000001000 */
[----:B------:R-:W-:Y:S01]  /*0650*/  FADD.FTZ R11, -R9, -RZ ;  /* 0x800000ff090b7221 */ /* 0x000fe20000010100 */
[C---:B------:R-:W-:Y:S01]  /*0660*/  IMAD R0, R8.reuse, -0x800000, R3 ;  /* 0xff80000008007824 */ /* 0x040fe200078e0203 */
[----:B------:R-:W-:-:S05]  /*0670*/  IADD3 R8, PT, PT, R8, 0x7f, -R13 ;  /* 0x0000007f08087810 */ /* 0x000fca0007ffe80d */
[----:B------:R-:W-:Y:S02]  /*0680*/  IMAD.IADD R8, R8, 0x1, R7 ;  /* 0x0000000108087824 */ /* 0x000fe400078e0207 */
[----:B0-----:R-:W-:-:S04]  /*0690*/  FFMA R5, R10, R11, 1 ;  /* 0x3f8000000a057423 */ /* 0x001fc8000000000b */
[----:B------:R-:W-:-:S04]  /*06a0*/  FFMA R12, R10, R5, R10 ;  /* 0x000000050a0c7223 */ /* 0x000fc8000000000a */
[----:B------:R-:W-:-:S04]  /*06b0*/  FFMA R3, R0, R12, RZ ;  /* 0x0000000c00037223 */ /* 0x000fc800000000ff */
[----:B------:R-:W-:-:S04]  /*06c0*/  FFMA R10, R11, R3, R0 ;  /* 0x000000030b0a7223 */ /* 0x000fc80000000000 */
[----:B------:R-:W-:-:S04]  /*06d0*/  FFMA R15, R12, R10, R3 ;  /* 0x0000000a0c0f7223 */ /* 0x000fc80000000003 */
[----:B------:R-:W-:-:S04]  /*06e0*/  FFMA R10, R11, R15, R0 ;  /* 0x0000000f0b0a7223 */ /* 0x000fc80000000000 */
[----:B------:R-:W-:-:S05]  /*06f0*/  FFMA R0, R12, R10, R15 ;  /* 0x0000000a0c007223 */ /* 0x000fca000000000f */
[----:B------:R-:W-:-:S04]  /*0700*/  SHF.R.U32.HI R3, RZ, 0x17, R0 ;  /* 0x00000017ff037819 */ /* 0x000fc80000011600 */
[----:B------:R-:W-:-:S05]  /*0710*/  LOP3.LUT R3, R3, 0xff, RZ, 0xc0, !PT ;  /* 0x000000ff03037812 */ /* 0x000fca00078ec0ff */
[----:B------:R-:W-:-:S04]  /*0720*/  IMAD.IADD R7, R3, 0x1, R8 ;  /* 0x0000000103077824 */ /* 0x000fc800078e0208 */
[----:B------:R-:W-:-:S05]  /*0730*/  VIADD R3, R7, 0xffffffff ;  /* 0xffffffff07037836 */ /* 0x000fca0000000000 */
[----:B------:R-:W-:-:S13]  /*0740*/  ISETP.GE.U32.AND P0, PT, R3, 0xfe, PT ;  /* 0x000000fe0300780c */ /* 0x000fda0003f06070 */
[----:B------:R-:W-:Y:S05]  /*0750*/  @!P0 BRA `(.L_x_9) ;  /* 0x0000000000808947 */ /* 0x000fea0003800000 */
[----:B------:R-:W-:-:S13]  /*0760*/  ISETP.GT.AND P0, PT, R7, 0xfe, PT ;  /* 0x000000fe0700780c */ /* 0x000fda0003f04270 */
[----:B------:R-:W-:Y:S05]  /*0770*/  @P0 BRA `(.L_x_10) ;  /* 0x00000000006c0947 */ /* 0x000fea0003800000 */
[----:B------:R-:W-:-:S13]  /*0780*/  ISETP.GE.AND P0, PT, R7, 0x1, PT ;  /* 0x000000010700780c */ /* 0x000fda0003f06270 */
[----:B------:R-:W-:Y:S05]  /*0790*/  @P0 BRA `(.L_x_11) ;  /* 0x0000000000740947 */ /* 0x000fea0003800000 */
[----:B------:R-:W-:Y:S02]  /*07a0*/  ISETP.GE.AND P0, PT, R7, -0x18, PT ;  /* 0xffffffe80700780c */ /* 0x000fe40003f06270 */
[----:B------:R-:W-:-:S11]  /*07b0*/  LOP3.LUT R0, R0, 0x80000000, RZ, 0xc0, !PT ;  /* 0x8000000000007812 */ /* 0x000fd600078ec0ff */
[----:B------:R-:W-:Y:S05]  /*07c0*/  @!P0 BRA `(.L_x_11) ;  /* 0x0000000000688947 */ /* 0x000fea0003800000 */
[CCC-:B------:R-:W-:Y:S01]  /*07d0*/  FFMA.RZ R3, R12.reuse, R10.reuse, R15.reuse ;  /* 0x0000000a0c037223 */ /* 0x1c0fe2000000c00f */
[CCC-:B------:R-:W-:Y:S01]  /*07e0*/  FFMA.RM R8, R12.reuse, R10.reuse, R15.reuse ;  /* 0x0000000a0c087223 */ /* 0x1c0fe2000000400f */
[C---:B------:R-:W-:Y:S02]  /*07f0*/  ISETP.NE.AND P2, PT, R7.reuse, RZ, PT ;  /* 0x000000ff0700720c */ /* 0x040fe40003f45270 */
[----:B------:R-:W-:Y:S02]  /*0800*/  ISETP.NE.AND P1, PT, R7, RZ, PT ;  /* 0x000000ff0700720c */ /* 0x000fe40003f25270 */
[----:B------:R-:W-:Y:S01]  /*0810*/  LOP3.LUT R5, R3, 0x7fffff, RZ, 0xc0, !PT ;  /* 0x007fffff03057812 */ /* 0x000fe200078ec0ff */
[----:B------:R-:W-:Y:S01]  /*0820*/  FFMA.RP R3, R12, R10, R15 ;  /* 0x0000000a0c037223 */ /* 0x000fe2000000800f */
[----:B------:R-:W-:Y:S02]  /*0830*/  VIADD R10, R7, 0x20 ;  /* 0x00000020070a7836 */ /* 0x000fe40000000000 */
[----:B------:R-:W-:Y:S01]  /*0840*/  LOP3.LUT R5, R5, 0x800000, RZ, 0xfc, !PT ;  /* 0x0080000005057812 */ /* 0x000fe200078efcff */
[----:B------:R-:W-:Y:S01]  /*0850*/  IMAD.MOV R7, RZ, RZ, -R7 ;  /* 0x000000ffff077224 */ /* 0x000fe200078e0a07 */
[----:B------:R-:W-:-:S02]  /*0860*/  FSETP.NEU.FTZ.AND P0, PT, R3, R8, PT ;  /* 0x000000080300720b */ /* 0x000fc40003f1d000 */
[----:B------:R-:W-:Y:S02]  /*0870*/  SHF.L.U32 R10, R5, R10, RZ ;  /* 0x0000000a050a7219 */ /* 0x000fe400000006ff */
[----:B------:R-:W-:Y:S02]  /*0880*/  SEL R8, R7, RZ, P2 ;  /* 0x000000ff07087207 */ /* 0x000fe40001000000 */
[----:B------:R-:W-:Y:S02]  /*0890*/  ISETP.NE.AND P1, PT, R10, RZ, P1 ;  /* 0x000000ff0a00720c */ /* 0x000fe40000f25270 */
[----:B------:R-:W-:Y:S02]  /*08a0*/  SHF.R.U32.HI R8, RZ, R8, R5 ;  /* 0x00000008ff087219 */ /* 0x000fe40000011605 */
[----:B------:R-:W-:Y:S02]  /*08b0*/  PLOP3.LUT P0, PT, P0, P1, PT, 0xf8, 0x8f ;  /* 0x00000000008f781c */ /* 0x000fe40000703f70 */
[----:B------:R-:W-:-:S02]  /*08c0*/  SHF.R.U32.HI R10, RZ, 0x1, R8 ;  /* 0x00000001ff0a7819 */ /* 0x000fc40000011608 */
[----:B------:R-:W-:-:S04]  /*08d0*/  SEL R3, RZ, 0x1, !P0 ;  /* 0x00000001ff037807 */ /* 0x000fc80004000000 */
[----:B------:R-:W-:-:S04]  /*08e0*/  LOP3.LUT R3, R3, 0x1, R10, 0xf8, !PT ;  /* 0x0000000103037812 */ /* 0x000fc800078ef80a */
[----:B------:R-:W-:-:S05]  /*08f0*/  LOP3.LUT R3, R3, R8, RZ, 0xc0, !PT ;  /* 0x0000000803037212 */ /* 0x000fca00078ec0ff */
[----:B------:R-:W-:-:S05]  /*0900*/  IMAD.IADD R3, R10, 0x1, R3 ;  /* 0x000000010a037824 */ /* 0x000fca00078e0203 */
[----:B------:R-:W-:Y:S01]  /*0910*/  LOP3.LUT R0, R3, R0, RZ, 0xfc, !PT ;  /* 0x0000000003007212 */ /* 0x000fe200078efcff */
[----:B------:R-:W-:Y:S06]  /*0920*/  BRA `(.L_x_11) ;  /* 0x0000000000107947 */ /* 0x000fec0003800000 */
.L_x_10:
[----:B------:R-:W-:-:S04]  /*0930*/  LOP3.LUT R0, R0, 0x80000000, RZ, 0xc0, !PT ;  /* 0x8000000000007812 */ /* 0x000fc800078ec0ff */
[----:B------:R-:W-:Y:S01]  /*0940*/  LOP3.LUT R0, R0, 0x7f800000, RZ, 0xfc, !PT ;  /* 0x7f80000000007812 */ /* 0x000fe200078efcff */
[----:B------:R-:W-:Y:S06]  /*0950*/  BRA `(.L_x_11) ;  /* 0x0000000000047947 */ /* 0x000fec0003800000 */
.L_x_9:
[----:B------:R-:W-:-:S07]  /*0960*/  IMAD R0, R8, 0x800000, R0 ;  /* 0x0080000008007824 */ /* 0x000fce00078e0200 */
.L_x_11:
[----:B------:R-:W-:Y:S05]  /*0970*/  BSYNC.RECONVERGENT B2 ;  /* 0x0000000000027941 */ /* 0x000fea0003800200 */
.L_x_8:
[----:B------:R-:W-:Y:S05]  /*0980*/  BRA `(.L_x_12) ;  /* 0x0000000000207947 */ /* 0x000fea0003800000 */
.L_x_7:
[----:B------:R-:W-:-:S04]  /*0990*/  LOP3.LUT R0, R8, 0x80000000, R3, 0x48, !PT ;  /* 0x8000000008007812 */ /* 0x000fc800078e4803 */
[----:B------:R-:W-:Y:S01]  /*09a0*/  LOP3.LUT R0, R0, 0x7f800000, RZ, 0xfc, !PT ;  /* 0x7f80000000007812 */ /* 0x000fe200078efcff */
[----:B------:R-:W-:Y:S06]  /*09b0*/  BRA `(.L_x_12) ;  /* 0x0000000000147947 */ /* 0x000fec0003800000 */
.L_x_6:
[----:B------:R-:W-:Y:S01]  /*09c0*/  LOP3.LUT R0, R8, 0x80000000, R3, 0x48, !PT ;  /* 0x8000000008007812 */ /* 0x000fe200078e4803 */
[----:B------:R-:W-:Y:S06]  /*09d0*/  BRA `(.L_x_12) ;  /* 0x00000000000c7947 */ /* 0x000fec0003800000 */
.L_x_5:
[----:B------:R-:W0:Y:S01]  /*09e0*/  MUFU.RSQ R0, -QNAN ;  /* 0xffc0000000007908 */ /* 0x000e220000001400 */
[----:B------:R-:W-:Y:S05]  /*09f0*/  BRA `(.L_x_12) ;  /* 0x0000000000047947 */ /* 0x000fea0003800000 */
.L_x_4:
[----:B------:R-:W-:-:S07]  /*0a00*/  FADD.FTZ R0, R3, R0 ;  /* 0x0000000003007221 */ /* 0x000fce0000010000 */
.L_x_12:
[----:B------:R-:W-:Y:S05]  /*0a10*/  BSYNC.RECONVERGENT B1 ;  /* 0x0000000000017941 */ /* 0x000fea0003800200 */
.L_x_2:
[----:B------:R-:W-:-:S04]  /*0a20*/  IMAD.MOV.U32 R7, RZ, RZ, 0x0 ;  /* 0x00000000ff077424 */ /* 0x000fc800078e00ff */
[----:B0-----:R-:W-:Y:S05]  /*0a30*/  RET.REL.NODEC R6 `(un_mul_grad_kernel) ;  /* 0xfffffff406707950 */ /* 0x001fea0003c3ffff */
.L_x_13:
[----:B------:R-:W-:-:S00]  /*0a40*/  BRA `(.L_x_13) ;  /* 0xfffffffc00fc7947 */ /* 0x000fc0000383ffff */
[----:B------:R-:W-:-:S00]  /*0a50*/  NOP ;  /* 0x0000000000007918 */ /* 0x000fc00000000000 */
        /* <DEDUP_REMOVED lines=10> */
.L_x_49:


//--------------------- .text.un_mul_kernel       --------------------------
	.section	.text.un_mul_kernel,"ax",@progbits
	.align	128
        .global         un_mul_kernel
        .type           un_mul_kernel,@function
        .size           un_mul_kernel,(.L_x_50 - un_mul_kernel)
        .other          un_mul_kernel,@"STO_CUDA_ENTRY STV_DEFAULT"
un_mul_kernel:
.text.un_mul_kernel:
        /* <DEDUP_REMOVED lines=9> */
[----:B------:R-:W1:Y:S07]  /*0090*/  LDCU.64 UR4, c[0x0][0x358] ;  /* 0x00006b00ff0477ac */ /* 0x000e6e0008000a00 */
[----:B------:R-:W2:Y:S01]  /*00a0*/  LDC.64 R10, c[0x0][0x398] ;  /* 0x0000e600ff0a7b82 */ /* 0x000ea20000000a00 */
[----:B0-----:R-:W-:-:S04]  /*00b0*/  IABS R3, R7 ;  /* 0x0000000700037213 */ /* 0x001fc80000000000 */
[----:B------:R-:W0:Y:S08]  /*00c0*/  I2F.RP R0, R3 ;  /* 0x0000000300007306 */ /* 0x000e300000209400 */
[----:B0-----:R-:W0:Y:S02]  /*00d0*/  MUFU.RCP R0, R0 ;  /* 0x0000000000007308 */ /* 0x001e240000001000 */
[----:B0-----:R-:W-:-:S06]  /*00e0*/  VIADD R4, R0, 0xffffffe ;  /* 0x0ffffffe00047836 */ /* 0x001fcc0000000000 */
[----:B------:R0:W3:Y:S02]  /*00f0*/  F2I.FTZ.U32.TRUNC.NTZ R5, R4 ;  /* 0x0000000400057305 */ /* 0x0000e4000021f000 */
[----:B0-----:R-:W-:Y:S02]  /*0100*/  IMAD.MOV.U32 R4, RZ, RZ, RZ ;  /* 0x000000ffff047224 */ /* 0x001fe400078e00ff */
[----:B---3--:R-:W-:-:S04]  /*0110*/  IMAD.MOV R6, RZ, RZ, -R5 ;  /* 0x000000ffff067224 */ /* 0x008fc800078e0a05 */
        /* <DEDUP_REMOVED lines=14> */
[----:B------:R-:W-:-:S04]  /*0200*/  @P0 VIADD R5, R5, 0x1 ;  /* 0x0000000105050836 */ /* 0x000fc80000000000 */
[----:B------:R-:W-:Y:S02]  /*0210*/  IMAD.MOV.U32 R13, RZ, RZ, R5 ;  /* 0x000000ffff0d7224 */ /* 0x000fe400078e0005 */
[----:B------:R-:W3:Y:S02]  /*0220*/  LDC.64 R4, c[0x0][0x380] ;  /* 0x0000e000ff047b82 */ /* 0x000ee40000000a00 */
[----:B------:R-:W-:Y:S01]  /*0230*/  @!P1 IMAD.MOV R13, RZ, RZ, -R13 ;  /* 0x000000ffff0d9224 */ /* 0x000fe200078e0a0d */
[----:B------:R-:W-:-:S05]  /*0240*/  @!P2 LOP3.LUT R13, RZ, R7, RZ, 0x33, !PT ;  /* 0x00000007ff0da212 */ /* 0x000fca00078e33ff */
[----:B------:R-:W4:Y:S01]  /*0250*/  LDC.64 R6, c[0x0][0x388] ;  /* 0x0000e200ff067b82 */ /* 0x000f220000000a00 */
[----:B--2---:R-:W-:-:S05]  /*0260*/  IMAD.WIDE R10, R13, 0x4, R10 ;  /* 0x000000040d0a7825 */ /* 0x004fca00078e020a */
[----:B-1----:R-:W2:Y:S01]  /*0270*/  LDG.E R3, desc[UR4][R10.64] ;  /* 0x000000040a037981 */ /* 0x002ea2000c1e1900 */
[----:B0-----:R-:W-:-:S06]  /*0280*/  IMAD.WIDE R8, R13, 0x4, R8 ;  /* 0x000000040d087825 */ /* 0x001fcc00078e0208 */
[----:B------:R-:W5:Y:S01]  /*0290*/  LDG.E R8, desc[UR4][R8.64] ;  /* 0x0000000408087981 */ /* 0x000f62000c1e1900 */
[----:B---3--:R-:W-:-:S05]  /*02a0*/  IMAD.WIDE R4, R2, 0x4, R4 ;  /* 0x0000000402047825 */ /* 0x008fca00078e0204 */
[----:B------:R-:W5:Y:S01]  /*02b0*/  LDG.E R0, desc[UR4][R4.64] ;  /* 0x0000000404007981 */ /* 0x000f62000c1e1900 */
[----:B----4-:R-:W-:-:S06]  /*02c0*/  IMAD.WIDE R6, R2, 0x4, R6 ;  /* 0x0000000402067825 */ /* 0x010fcc00078e0206 */
[----:B------:R-:W5:Y:S01]  /*02d0*/  LDG.E R7, desc[UR4][R6.64] ;  /* 0x0000000406077981 */ /* 0x000f62000c1e1900 */
[----:B------:R-:W-:Y:S01]  /*02e0*/  BSSY.RECONVERGENT B0, `(.L_x_14) ;  /* 0x000000d000007945 */ /* 0x000fe20003800200 */
[----:B--2---:R-:W0:Y:S02]  /*02f0*/  MUFU.RCP R12, R3 ;  /* 0x00000003000c7308 */ /* 0x004e240000001000 */
[----:B0-----:R-:W-:Y:S01]  /*0300*/  FFMA R13, -R3, R12, 1 ;  /* 0x3f800000030d7423 */ /* 0x001fe2000000010c */
[----:B-----5:R-:W-:-:S05]  /*0310*/  FFMA R0, -R7, R8, R0 ;  /* 0x0000000807007223 */ /* 0x020fca0000000100 */
[----:B------:R-:W0:Y:S01]  /*0320*/  FCHK P0, R0, R3 ;  /* 0x0000000300007302 */ /* 0x000e220000000000 */
[----:B------:R-:W-:-:S04]  /*0330*/  FFMA R13, R12, R13, R12 ;  /* 0x0000000d0c0d7223 */ /* 0x000fc8000000000c */
[----:B------:R-:W-:-:S04]  /*0340*/  FFMA R10, R0, R13, RZ ;  /* 0x0000000d000a7223 */ /* 0x000fc800000000ff */
[----:B------:R-:W-:-:S04]  /*0350*/  FFMA R11, -R3, R10, R0 ;  /* 0x0000000a030b7223 */ /* 0x000fc80000000100 */
[----:B------:R-:W-:Y:S01]  /*0360*/  FFMA R11, R13, R11, R10 ;  /* 0x0000000b0d0b7223 */ /* 0x000fe2000000000a */
[----:B0-----:R-:W-:Y:S06]  /*0370*/  @!P0 BRA `(.L_x_15) ;  /* 0x00000000000c8947 */ /* 0x001fec0003800000 */
[----:B------:R-:W-:-:S07]  /*0380*/  MOV R4, 0x3a0 ;  /* 0x000003a000047802 */ /* 0x000fce0000000f00 */
[----:B------:R-:W-:Y:S05]  /*0390*/  CALL.REL.NOINC `($__internal_1_$__cuda_sm3x_div_rn_noftz_f32_slowpath) ;  /* 0x0000000000187944 */ /* 0x000fea0003c00000 */
[----:B------:R-:W-:-:S07]  /*03a0*/  IMAD.MOV.U32 R11, RZ, RZ, R0 ;  /* 0x000000ffff0b7224 */ /* 0x000fce00078e0000 */
.L_x_15:
[----:B------:R-:W-:Y:S05]  /*03b0*/  BSYNC.RECONVERGENT B0 ;  /* 0x0000000000007941 */ /* 0x000fea0003800200 */
.L_x_14:
[----:B------:R-:W0:Y:S02]  /*03c0*/  LDC.64 R4, c[0x0][0x390] ;  /* 0x0000e400ff047b82 */ /* 0x000e240000000a00 */
[----:B0-----:R-:W-:-:S05]  /*03d0*/  IMAD.WIDE R2, R2, 0x4, R4 ;  /* 0x0000000402027825 */ /* 0x001fca00078e0204 */
[----:B------:R-:W-:Y:S01]  /*03e0*/  STG.E desc[UR4][R2.64], R11 ;  /* 0x0000000b02007986 */ /* 0x000fe2000c101904 */
[----:B------:R-:W-:Y:S05]  /*03f0*/  EXIT ;  /* 0x000000000000794d */ /* 0x000fea0003800000 */
        .weak           $__internal_1_$__cuda_sm3x_div_rn_noftz_f32_slowpath
        .type           $__internal_1_$__cuda_sm3x_div_rn_noftz_f32_slowpath,@function
        .size           $__internal_1_$__cuda_sm3x_div_rn_noftz_f32_slowpath,(.L_x_50 - $__internal_1_$__cuda_sm3x_div_rn_noftz_f32_slowpath)
$__internal_1_$__cuda_sm3x_div_rn_noftz_f32_slowpath:
[--C-:B------:R-:W-:Y:S01]  /*0400*/  SHF.R.U32.HI R6, RZ, 0x17, R3.reuse ;  /* 0x00000017ff067819 */ /* 0x100fe20000011603 */
[----:B------:R-:W-:Y:S01]  /*0410*/  BSSY.RECONVERGENT B1, `(.L_x_16) ;  /* 0x0000064000017945 */ /* 0x000fe20003800200 */
[--C-:B------:R-:W-:Y:S02]  /*0420*/  SHF.R.U32.HI R5, RZ, 0x17, R0.reuse ;  /* 0x00000017ff057819 */ /* 0x100fe40000011600 */
[----:B------:R-:W-:Y:S01]  /*0430*/  LOP3.LUT R13, R6, 0xff, RZ, 0xc0, !PT ;  /* 0x000000ff060d7812 */ /* 0x000fe200078ec0ff */
[----:B------:R-:W-:Y:S01]  /*0440*/  IMAD.MOV.U32 R6, RZ, RZ, R3 ;  /* 0x000000ffff067224 */ /* 0x000fe200078e0003 */
[----:B------:R-:W-:Y:S01]  /*0450*/  LOP3.LUT R10, R5, 0xff, RZ, 0xc0, !PT ;  /* 0x000000ff050a7812 */ /* 0x000fe200078ec0ff */
[----:B------:R-:W-:Y:S02]  /*0460*/  IMAD.MOV.U32 R5, RZ, RZ, R0 ;  /* 0x000000ffff057224 */ /* 0x000fe400078e0000 */
[----:B------:R-:W-:Y:S02]  /*0470*/  VIADD R9, R13, 0xffffffff ;  /* 0xffffffff0d097836 */ /* 0x000fe40000000000 */
[----:B------:R-:W-:-:S03]  /*0480*/  VIADD R8, R10, 0xffffffff ;  /* 0xffffffff0a087836 */ /* 0x000fc60000000000 */
[----:B------:R-:W-:-:S04]  /*0490*/  ISETP.GT.U32.AND P0, PT, R9, 0xfd, PT ;  /* 0x000000fd0900780c */ /* 0x000fc80003f04070 */
[----:B------:R-:W-:-:S13]  /*04a0*/  ISETP.GT.U32.OR P0, PT, R8, 0xfd, P0 ;  /* 0x000000fd0800780c */ /* 0x000fda0000704470 */
[----:B------:R-:W-:Y:S01]  /*04b0*/  @!P0 MOV R7, RZ ;  /* 0x000000ff00078202 */ /* 0x000fe20000000f00 */
[----:B------:R-:W-:Y:S06]  /*04c0*/  @!P0 BRA `(.L_x_17) ;  /* 0x00000000005c8947 */ /* 0x000fec0003800000 */
[----:B------:R-:W-:Y:S02]  /*04d0*/  FSETP.GTU.FTZ.AND P0, PT, |R0|, +INF , PT ;  /* 0x7f8000000000780b */ /* 0x000fe40003f1c200 */
        /* <DEDUP_REMOVED lines=22> */
.L_x_17:
        /* <DEDUP_REMOVED lines=18> */
[----:B------:R-:W-:-:S05]  /*0760*/  IMAD.IADD R7, R3, 0x1, R6 ;  /* 0x0000000103077824 */ /* 0x000fca00078e0206 */
[----:B------:R-:W-:-:S04]  /*0770*/  IADD3 R3, PT, PT, R7, -0x1, RZ ;  /* 0xffffffff07037810 */ /* 0x000fc80007ffe0ff */
        /* <DEDUP_REMOVED lines=31> */
.L_x_24:
[----:B------:R-:W-:-:S04]  /*0970*/  LOP3.LUT R0, R0, 0x80000000, RZ, 0xc0, !PT ;  /* 0x8000000000007812 */ /* 0x000fc800078ec0ff */
[----:B------:R-:W-:Y:S01]  /*0980*/  LOP3.LUT R0, R0, 0x7f800000, RZ, 0xfc, !PT ;  /* 0x7f80000000007812 */ /* 0x000fe200078efcff */
[----:B------:R-:W-:Y:S06]  /*0990*/  BRA `(.L_x_25) ;  /* 0x0000000000047947 */ /* 0x000fec0003800000 */
.L_x_23:
[----:B------:R-:W-:-:S07]  /*09a0*/  IMAD R0, R6, 0x800000, R0 ;  /* 0x0080000006007824 */ /* 0x000fce00078e0200 */
.L_x_25:
[----:B------:R-:W-:Y:S05]  /*09b0*/  BSYNC.RECONVERGENT B2 ;  /* 0x0000000000027941 */ /* 0x000fea0003800200 */
.L_x_22:
[----:B------:R-:W-:Y:S05]  /*09c0*/  BRA `(.L_x_26) ;  /* 0x0000000000207947 */ /* 0x000fea0003800000 */
.L_x_21:
[----:B------:R-:W-:-:S04]  /*09d0*/  LOP3.LUT R0, R6, 0x80000000, R5, 0x48, !PT ;  /* 0x8000000006007812 */ /* 0x000fc800078e4805 */
[----:B------:R-:W-:Y:S01]  /*09e0*/  LOP3.LUT R0, R0, 0x7f800000, RZ, 0xfc, !PT ;  /* 0x7f80000000007812 */ /* 0x000fe200078efcff */
[----:B------:R-:W-:Y:S06]  /*09f0*/  BRA `(.L_x_26) ;  /* 0x0000000000147947 */ /* 0x000fec0003800000 */
.L_x_20:
[----:B------:R-:W-:Y:S01]  /*0a00*/  LOP3.LUT R0, R6, 0x80000000, R5, 0x48, !PT ;  /* 0x8000000006007812 */ /* 0x000fe200078e4805 */
[----:B------:R-:W-:Y:S06]  /*0a10*/  BRA `(.L_x_26) ;  /* 0x00000000000c7947 */ /* 0x000fec0003800000 */
.L_x_19:
[----:B------:R-:W0:Y:S01]  /*0a20*/  MUFU.RSQ R0, -QNAN ;  /* 0xffc0000000007908 */ /* 0x000e220000001400 */
[----:B------:R-:W-:Y:S05]  /*0a30*/  BRA `(.L_x_26) ;  /* 0x0000000000047947 */ /* 0x000fea0003800000 */
.L_x_18:
[----:B------:R-:W-:-:S07]  /*0a40*/  FADD.FTZ R0, R0, R3 ;  /* 0x0000000300007221 */ /* 0x000fce0000010000 */
.L_x_26:
[----:B------:R-:W-:Y:S05]  /*0a50*/  BSYNC.RECONVERGENT B1 ;  /* 0x0000000000017941 */ /* 0x000fea0003800200 */
.L_x_16:
[----:B------:R-:W-:-:S04]  /*0a60*/  IMAD.MOV.U32 R5, RZ, RZ, 0x0 ;  /* 0x00000000ff057424 */ /* 0x000fc800078e00ff */
[----:B0-----:R-:W-:Y:S05]  /*0a70*/  RET.REL.NODEC R4 `(un_mul_kernel) ;  /* 0xfffffff404607950 */ /* 0x001fea0003c3ffff */
.L_x_27:
        /* <DEDUP_REMOVED lines=16> */
.L_x_50:


//--------------------- .text.add_mul_kernel      --------------------------
	.section	.text.add_mul_kernel,"ax",@progbits
	.align	128
        .global         add_mul_kernel
        .type           add_mul_kernel,@function
        .size           add_mul_kernel,(.L_x_53 - add_mul_kernel)
        .other          add_mul_kernel,@"STO_CUDA_ENTRY STV_DEFAULT"
add_mul_kernel:
.text.add_mul_kernel:
        /* <DEDUP_REMOVED lines=9> */
[----:B------:R-:W-:Y:S01]  /*0090*/  IABS R7, R0 ;  /* 0x0000000000077213 */ /* 0x000fe20000000000 */
[----:B------:R-:W1:Y:S06]  /*00a0*/  LDCU.64 UR4, c[0x0][0x358] ;  /* 0x00006b00ff0477ac */ /* 0x000e6c0008000a00 */
[----:B------:R-:W2:Y:S01]  /*00b0*/  LDC.64 R8, c[0x0][0x3a0] ;  /* 0x0000e800ff087b82 */ /* 0x000ea20000000a00 */
[----:B0-----:R-:W-:-:S04]  /*00c0*/  IABS R6, R11 ;  /* 0x0000000b00067213 */ /* 0x001fc80000000000 */
[----:B------:R-:W0:Y:S08]  /*00d0*/  I2F.RP R4, R6 ;  /* 0x0000000600047306 */ /* 0x000e300000209400 */
[----:B0-----:R-:W0:Y:S02]  /*00e0*/  MUFU.RCP R4, R4 ;  /* 0x0000000400047308 */ /* 0x001e240000001000 */
[----:B0-----:R-:W-:-:S06]  /*00f0*/  IADD3 R2, PT, PT, R4, 0xffffffe, RZ ;  /* 0x0ffffffe04027810 */ /* 0x001fcc0007ffe0ff */
[----:B------:R0:W3:Y:S02]  /*0100*/  F2I.FTZ.U32.TRUNC.NTZ R3, R2 ;  /* 0x0000000200037305 */ /* 0x0000e4000021f000 */
[----:B0-----:R-:W-:Y:S01]  /*0110*/  IMAD.MOV.U32 R2, RZ, RZ, RZ ;  /* 0x000000ffff027224 */ /* 0x001fe200078e00ff */
[----:B---3--:R-:W-:-:S05]  /*0120*/  IADD3 R5, PT, PT, RZ, -R3, RZ ;  /* 0x80000003ff057210 */ /* 0x008fca0007ffe0ff */
[----:B------:R-:W-:-:S04]  /*0130*/  IMAD R5, R5, R6, RZ ;  /* 0x0000000605057224 */ /* 0x000fc800078e02ff */
[----:B------:R-:W-:Y:S01]  /*0140*/  IMAD.HI.U32 R3, R3, R5, R2 ;  /* 0x0000000503037227 */ /* 0x000fe200078e0002 */
[----:B------:R-:W-:Y:S02]  /*0150*/  MOV R5, R7 ;  /* 0x0000000700057202 */ /* 0x000fe40000000f00 */
[----:B------:R-:W-:-:S03]  /*0160*/  LOP3.LUT R2, R0, R11, RZ, 0x3c, !PT ;  /* 0x0000000b00027212 */ /* 0x000fc600078e3cff */
[----:B------:R-:W-:Y:S01]  /*0170*/  IMAD.HI.U32 R10, R3, R5, RZ ;  /* 0x00000005030a7227 */ /* 0x000fe200078e00ff */
[----:B------:R-:W-:-:S03]  /*0180*/  ISETP.GE.AND P1, PT, R2, RZ, PT ;  /* 0x000000ff0200720c */ /* 0x000fc60003f26270 */
[----:B------:R-:W-:-:S04]  /*0190*/  IMAD.MOV R3, RZ, RZ, -R10 ;  /* 0x000000ffff037224 */ /* 0x000fc800078e0a0a */
[C---:B------:R-:W-:Y:S02]  /*01a0*/  IMAD R3, R6.reuse, R3, R5 ;  /* 0x0000000306037224 */ /* 0x040fe400078e0205 */
[----:B------:R-:W0:Y:S03]  /*01b0*/  LDC.64 R4, c[0x0][0x380] ;  /* 0x0000e000ff047b82 */ /* 0x000e260000000a00 */
[----:B------:R-:W-:-:S13]  /*01c0*/  ISETP.GT.U32.AND P2, PT, R6, R3, PT ;  /* 0x000000030600720c */ /* 0x000fda0003f44070 */
[-C--:B------:R-:W-:Y:S01]  /*01d0*/  @!P2 IADD3 R3, PT, PT, R3, -R6.reuse, RZ ;  /* 0x800000060303a210 */ /* 0x080fe20007ffe0ff */
[----:B------:R-:W-:Y:S01]  /*01e0*/  @!P2 VIADD R10, R10, 0x1 ;  /* 0x000000010a0aa836 */ /* 0x000fe20000000000 */
[----:B------:R-:W-:Y:S02]  /*01f0*/  ISETP.NE.AND P2, PT, R11, RZ, PT ;  /* 0x000000ff0b00720c */ /* 0x000fe40003f45270 */
[----:B------:R-:W-:Y:S02]  /*0200*/  ISETP.GE.U32.AND P0, PT, R3, R6, PT ;  /* 0x000000060300720c */ /* 0x000fe40003f06070 */
[----:B------:R-:W3:Y:S08]  /*0210*/  LDC.64 R6, c[0x0][0x388] ;  /* 0x0000e200ff067b82 */ /* 0x000ef00000000a00 */
[----:B------:R-:W4:Y:S03]  /*0220*/  LDC.64 R2, c[0x0][0x398] ;  /* 0x0000e600ff027b82 */ /* 0x000f260000000a00 */
[----:B------:R-:W-:-:S04]  /*0230*/  @P0 IADD3 R10, PT, PT, R10, 0x1, RZ ;  /* 0x000000010a0a0810 */ /* 0x000fc80007ffe0ff */
[----:B------:R-:W-:Y:S02]  /*0240*/  @!P1 IADD3 R10, PT, PT, -R10, RZ, RZ ;  /* 0x000000ff0a0a9210 */ /* 0x000fe40007ffe1ff */
[----:B------:R-:W-:Y:S01]  /*0250*/  @!P2 LOP3.LUT R10, RZ, R11, RZ, 0x33, !PT ;  /* 0x0000000bff0aa212 */ /* 0x000fe200078e33ff */
[----:B0-----:R-:W-:-:S04]  /*0260*/  IMAD.WIDE R4, R0, 0x4, R4 ;  /* 0x0000000400047825 */ /* 0x001fc800078e0204 */
[----:B--2---:R-:W-:Y:S02]  /*0270*/  IMAD.WIDE R8, R10, 0x4, R8 ;  /* 0x000000040a087825 */ /* 0x004fe400078e0208 */
[----:B-1----:R-:W2:Y:S02]  /*0280*/  LDG.E R5, desc[UR4][R4.64] ;  /* 0x0000000404057981 */ /* 0x002ea4000c1e1900 */
[----:B---3--:R-:W-:Y:S02]  /*0290*/  IMAD.WIDE R6, R0, 0x4, R6 ;  /* 0x0000000400067825 */ /* 0x008fe400078e0206 */
[----:B------:R-:W3:Y:S02]  /*02a0*/  LDG.E R9, desc[UR4][R8.64] ;  /* 0x0000000408097981 */ /* 0x000ee4000c1e1900 */
[----:B----4-:R-:W-:Y:S02]  /*02b0*/  IMAD.WIDE R2, R10, 0x4, R2 ;  /* 0x000000040a027825 */ /* 0x010fe400078e0202 */
[----:B------:R-:W3:Y:S01]  /*02c0*/  LDG.E R6, desc[UR4][R6.64] ;  /* 0x0000000406067981 */ /* 0x000ee2000c1e1900 */
[----:B------:R-:W0:Y:S03]  /*02d0*/  LDC.64 R10, c[0x0][0x390] ;  /* 0x0000e400ff0a7b82 */ /* 0x000e260000000a00 */
[----:B------:R-:W2:Y:S01]  /*02e0*/  LDG.E R2, desc[UR4][R2.64] ;  /* 0x0000000402027981 */ /* 0x000ea2000c1e1900 */
[----:B0-----:R-:W-:-:S04]  /*02f0*/  IMAD.WIDE R10, R0, 0x4, R10 ;  /* 0x00000004000a7825 */ /* 0x001fc800078e020a */
[----:B---3--:R-:W-:-:S04]  /*0300*/  FMUL R13, R6, R9 ;  /* 0x00000009060d7220 */ /* 0x008fc80000400000 */
[----:B--2---:R-:W-:-:S05]  /*0310*/  FFMA R13, R2, R5, R13 ;  /* 0x00000005020d7223 */ /* 0x004fca000000000d */
[----:B------:R-:W-:Y:S01]  /*0320*/  STG.E desc[UR4][R10.64], R13 ;  /* 0x0000000d0a007986 */ /* 0x000fe2000c101904 */
[----:B------:R-:W-:Y:S05]  /*0330*/  EXIT ;  /* 0x000000000000794d */ /* 0x000fea0003800000 */
.L_x_28:
        /* <DEDUP_REMOVED lines=12> */
.L_x_53:


//--------------------- .text.replace_channel_backward_kernel --------------------------
	.section	.text.replace_channel_backward_kernel,"ax",@progbits
	.align	128
        .global         replace_channel_backward_kernel
        .type           replace_channel_backward_kernel,@function
        .size           replace_channel_backward_kernel,(.L_x_54 - replace_channel_backward_kernel)
        .other          replace_channel_backward_kernel,@"STO_CUDA_ENTRY STV_DEFAULT"
replace_channel_backward_kernel:
.text.replace_channel_backward_kernel:
        /* <DEDUP_REMOVED lines=11> */
[----:B------:R-:W0:Y:S01]  /*00b0*/  LDC.64 R2, c[0x0][0x398] ;  /* 0x0000e600ff027b82 */ /* 0x000e220000000a00 */
[----:B------:R-:W-:Y:S01]  /*00c0*/  IMAD.MOV.U32 R12, RZ, RZ, RZ ;  /* 0x000000ffff0c7224 */ /* 0x000fe200078e00ff */
[----:B------:R-:W2:Y:S01]  /*00d0*/  LDCU UR6, c[0x0][0x3b0] ;  /* 0x00007600ff0677ac */ /* 0x000ea20008000800 */
[----:B0-----:R-:W-:-:S04]  /*00e0*/  IMAD R4, R2, R5, RZ ;  /* 0x0000000502047224 */ /* 0x001fc800078e02ff */
[----:B------:R-:W-:-:S05]  /*00f0*/  IMAD R13, R4, R3, RZ ;  /* 0x00000003040d7224 */ /* 0x000fca00078e02ff */
[-C--:B------:R-:W-:Y:S02]  /*0100*/  IABS R11, R13.reuse ;  /* 0x0000000d000b7213 */ /* 0x080fe40000000000 */
[----:B------:R-:W-:Y:S02]  /*0110*/  IABS R10, R13 ;  /* 0x0000000d000a7213 */ /* 0x000fe40000000000 */
[----:B------:R-:W0:Y:S08]  /*0120*/  I2F.RP R4, R11 ;  /* 0x0000000b00047306 */ /* 0x000e300000209400 */
[----:B0-----:R-:W0:Y:S02]  /*0130*/  MUFU.RCP R4, R4 ;  /* 0x0000000400047308 */ /* 0x001e240000001000 */
[----:B0-----:R-:W-:-:S02]  /*0140*/  VIADD R8, R4, 0xffffffe ;  /* 0x0ffffffe04087836 */ /* 0x001fc40000000000 */
[----:B------:R-:W-:-:S04]  /*0150*/  IMAD.MOV R4, RZ, RZ, -R10 ;  /* 0x000000ffff047224 */ /* 0x000fc800078e0a0a */
[----:B------:R0:W3:Y:S02]  /*0160*/  F2I.FTZ.U32.TRUNC.NTZ R9, R8 ;  /* 0x0000000800097305 */ /* 0x0000e4000021f000 */
[----:B0-----:R-:W-:Y:S02]  /*0170*/  HFMA2 R8, -RZ, RZ, 0, 0 ;  /* 0x00000000ff087431 */ /* 0x001fe400000001ff */
[----:B---3--:R-:W-:-:S04]  /*0180*/  IMAD.MOV R6, RZ, RZ, -R9 ;  /* 0x000000ffff067224 */ /* 0x008fc800078e0a09 */
[----:B------:R-:W-:-:S04]  /*0190*/  IMAD R15, R6, R11, RZ ;  /* 0x0000000b060f7224 */ /* 0x000fc800078e02ff */
[----:B------:R-:W-:-:S06]  /*01a0*/  IMAD.HI.U32 R6, R9, R15, R8 ;  /* 0x0000000f09067227 */ /* 0x000fcc00078e0008 */
[----:B------:R-:W-:-:S04]  /*01b0*/  IMAD.HI.U32 R6, R6, R7, RZ ;  /* 0x0000000706067227 */ /* 0x000fc800078e00ff */
[----:B------:R-:W-:-:S05]  /*01c0*/  IMAD R4, R6, R4, R7 ;  /* 0x0000000406047224 */ /* 0x000fca00078e0207 */
[----:B------:R-:W-:-:S13]  /*01d0*/  ISETP.GT.U32.AND P1, PT, R11, R4, PT ;  /* 0x000000040b00720c */ /* 0x000fda0003f24070 */
[----:B------:R-:W-:Y:S01]  /*01e0*/  @!P1 IMAD.IADD R4, R4, 0x1, -R11 ;  /* 0x0000000104049824 */ /* 0x000fe200078e0a0b */
[----:B------:R-:W-:Y:S02]  /*01f0*/  @!P1 IADD3 R6, PT, PT, R6, 0x1, RZ ;  /* 0x0000000106069810 */ /* 0x000fe40007ffe0ff */
[----:B------:R-:W-:Y:S02]  /*0200*/  ISETP.NE.AND P1, PT, R13, RZ, PT ;  /* 0x000000ff0d00720c */ /* 0x000fe40003f25270 */
[----:B------:R-:W-:Y:S02]  /*0210*/  ISETP.GE.U32.AND P0, PT, R4, R11, PT ;  /* 0x0000000b0400720c */ /* 0x000fe40003f06070 */
[----:B------:R-:W0:Y:S01]  /*0220*/  LDC.64 R10, c[0x0][0x3a8] ;  /* 0x0000ea00ff0a7b82 */ /* 0x000e220000000a00 */
[----:B------:R-:W-:-:S04]  /*0230*/  LOP3.LUT R4, R0, R13, RZ, 0x3c, !PT ;  /* 0x0000000d00047212 */ /* 0x000fc800078e3cff */
[----:B------:R-:W-:-:S06]  /*0240*/  ISETP.GE.AND P2, PT, R4, RZ, PT ;  /* 0x000000ff0400720c */ /* 0x000fcc0003f46270 */
[----:B------:R-:W-:-:S07]  /*0250*/  @P0 VIADD R6, R6, 0x1 ;  /* 0x0000000106060836 */ /* 0x000fce0000000000 */
[----:B------:R-:W-:Y:S01]  /*0260*/  @!P2 IMAD.MOV R6, RZ, RZ, -R6 ;  /* 0x000000ffff06a224 */ /* 0x000fe200078e0a06 */
[----:B------:R-:W-:-:S05]  /*0270*/  @!P1 LOP3.LUT R6, RZ, R13, RZ, 0x33, !PT ;  /* 0x0000000dff069212 */ /* 0x000fca00078e33ff */
[----:B0-----:R-:W-:-:S05]  /*0280*/  IMAD.WIDE R10, R6, 0x4, R10 ;  /* 0x00000004060a7825 */ /* 0x001fca00078e020a */
[----:B-1----:R0:W3:Y:S01]  /*0290*/  LDG.E R4, desc[UR4][R10.64] ;  /* 0x000000040a047981 */ /* 0x0020e2000c1e1900 */
[-C--:B------:R-:W-:Y:S02]  /*02a0*/  IABS R8, R2.reuse ;  /* 0x0000000200087213 */ /* 0x080fe40000000000 */
[----:B------:R-:W-:Y:S02]  /*02b0*/  IABS R14, R3 ;  /* 0x00000003000e7213 */ /* 0x000fe40000000000 */
[----:B------:R-:W1:Y:S01]  /*02c0*/  I2F.RP R9, R8 ;  /* 0x0000000800097306 */ /* 0x000e620000209400 */
[----:B0-----:R-:W-:-:S04]  /*02d0*/  LOP3.LUT R10, R0, R2, RZ, 0x3c, !PT ;  /* 0x00000002000a7212 */ /* 0x001fc800078e3cff */
[----:B------:R-:W-:-:S03]  /*02e0*/  ISETP.GE.AND P2, PT, R10, RZ, PT ;  /* 0x000000ff0a00720c */ /* 0x000fc60003f46270 */
[----:B-1----:R-:W0:Y:S02]  /*02f0*/  MUFU.RCP R9, R9 ;  /* 0x0000000900097308 */ /* 0x002e240000001000 */
[----:B0-----:R-:W-:-:S06]  /*0300*/  IADD3 R13, PT, PT, R9, 0xffffffe, RZ ;  /* 0x0ffffffe090d7810 */ /* 0x001fcc0007ffe0ff */
[----:B------:R-:W0:Y:S02]  /*0310*/  F2I.FTZ.U32.TRUNC.NTZ R13, R13 ;  /* 0x0000000d000d7305 */ /* 0x000e24000021f000 */
[----:B0-----:R-:W-:-:S04]  /*0320*/  IMAD.MOV R15, RZ, RZ, -R13 ;  /* 0x000000ffff0f7224 */ /* 0x001fc800078e0a0d */
[----:B------:R-:W-:-:S04]  /*0330*/  IMAD R15, R15, R8, RZ ;  /* 0x000000080f0f7224 */ /* 0x000fc800078e02ff */
[----:B------:R-:W-:Y:S02]  /*0340*/  IMAD.HI.U32 R12, R13, R15, R12 ;  /* 0x0000000f0d0c7227 */ /* 0x000fe400078e000c */
[----:B------:R-:W0:Y:S04]  /*0350*/  I2F.RP R15, R14 ;  /* 0x0000000e000f7306 */ /* 0x000e280000209400 */
[----:B------:R-:W-:-:S05]  /*0360*/  IMAD.HI.U32 R9, R12, R7, RZ ;  /* 0x000000070c097227 */ /* 0x000fca00078e00ff */
[----:B------:R-:W-:-:S05]  /*0370*/  IADD3 R11, PT, PT, -R9, RZ, RZ ;  /* 0x000000ff090b7210 */ /* 0x000fca0007ffe1ff */
[C---:B------:R-:W-:Y:S01]  /*0380*/  IMAD R11, R8.reuse, R11, R7 ;  /* 0x0000000b080b7224 */ /* 0x040fe200078e0207 */
[----:B0-----:R-:W0:Y:S04]  /*0390*/  MUFU.RCP R15, R15 ;  /* 0x0000000f000f7308 */ /* 0x001e280000001000 */
[----:B------:R-:W-:-:S13]  /*03a0*/  ISETP.GT.U32.AND P1, PT, R8, R11, PT ;  /* 0x0000000b0800720c */ /* 0x000fda0003f24070 */
[----:B------:R-:W-:Y:S01]  /*03b0*/  @!P1 IMAD.IADD R11, R11, 0x1, -R8 ;  /* 0x000000010b0b9824 */ /* 0x000fe200078e0a08 */
[----:B------:R-:W-:Y:S01]  /*03c0*/  @!P1 IADD3 R9, PT, PT, R9, 0x1, RZ ;  /* 0x0000000109099810 */ /* 0x000fe20007ffe0ff */
[----:B0-----:R-:W-:Y:S01]  /*03d0*/  VIADD R13, R15, 0xffffffe ;  /* 0x0ffffffe0f0d7836 */ /* 0x001fe20000000000 */
[----:B------:R-:W-:Y:S02]  /*03e0*/  ISETP.NE.AND P1, PT, R2, RZ, PT ;  /* 0x000000ff0200720c */ /* 0x000fe40003f25270 */
[----:B------:R-:W-:Y:S02]  /*03f0*/  ISETP.GE.U32.AND P0, PT, R11, R8, PT ;  /* 0x000000080b00720c */ /* 0x000fe40003f06070 */
[----:B------:R-:W0:Y:S11]  /*0400*/  F2I.FTZ.U32.TRUNC.NTZ R11, R13 ;  /* 0x0000000d000b7305 */ /* 0x000e36000021f000 */
[----:B------:R-:W-:-:S04]  /*0410*/  @P0 VIADD R9, R9, 0x1 ;  /* 0x0000000109090836 */ /* 0x000fc80000000000 */
[----:B------:R-:W-:Y:S01]  /*0420*/  IMAD.MOV.U32 R10, RZ, RZ, R9 ;  /* 0x000000ffff0a7224 */ /* 0x000fe200078e0009 */
[----:B------:R-:W-:Y:S02]  /*0430*/  LOP3.LUT R9, RZ, R2, RZ, 0x33, !PT ;  /* 0x00000002ff097212 */ /* 0x000fe400078e33ff */
[----:B0-----:R-:W-:Y:S01]  /*0440*/  IADD3 R15, PT, PT, RZ, -R11, RZ ;  /* 0x8000000bff0f7210 */ /* 0x001fe20007ffe0ff */
[----:B------:R-:W-:-:S04]  /*0450*/  @!P2 IMAD.MOV R10, RZ, RZ, -R10 ;  /* 0x000000ffff0aa224 */ /* 0x000fc800078e0a0a */
[----:B------:R-:W-:Y:S01]  /*0460*/  IMAD R13, R15, R14, RZ ;  /* 0x0000000e0f0d7224 */ /* 0x000fe200078e02ff */
[----:B------:R-:W-:Y:S01]  /*0470*/  SEL R18, R9, R10, !P1 ;  /* 0x0000000a09127207 */ /* 0x000fe20004800000 */
[----:B------:R-:W-:Y:S01]  /*0480*/  IMAD.MOV.U32 R10, RZ, RZ, RZ ;  /* 0x000000ffff0a7224 */ /* 0x000fe200078e00ff */
[----:B------:R-:W-:Y:S02]  /*0490*/  IABS R15, R5 ;  /* 0x00000005000f7213 */ /* 0x000fe40000000000 */
[----:B------:R-:W-:Y:S01]  /*04a0*/  IABS R17, R18 ;  /* 0x0000001200117213 */ /* 0x000fe20000000000 */
[----:B------:R-:W-:Y:S01]  /*04b0*/  IMAD.HI.U32 R16, R11, R13, R10 ;  /* 0x0000000d0b107227 */ /* 0x000fe200078e000a */
[----:B------:R-:W-:Y:S01]  /*04c0*/  LOP3.LUT R18, R18, R3, RZ, 0x3c, !PT ;  /* 0x0000000312127212 */ /* 0x000fe200078e3cff */
[----:B------:R-:W0:Y:S01]  /*04d0*/  I2F.RP R13, R15 ;  /* 0x0000000f000d7306 */ /* 0x000e220000209400 */
[----:B------:R-:W-:Y:S02]  /*04e0*/  MOV R11, R17 ;  /* 0x00000011000b7202 */ /* 0x000fe40000000f00 */
[----:B------:R-:W-:-:S03]  /*04f0*/  ISETP.GE.AND P3, PT, R18, RZ, PT ;  /* 0x000000ff1200720c */ /* 0x000fc60003f66270 */
[----:B------:R-:W-:-:S04]  /*0500*/  IMAD.HI.U32 R10, R16, R11, RZ ;  /* 0x0000000b100a7227 */ /* 0x000fc800078e00ff */
[----:B------:R-:W-:-:S04]  /*0510*/  IMAD.MOV R17, RZ, RZ, -R10 ;  /* 0x000000ffff117224 */ /* 0x000fc800078e0a0a */
[C---:B------:R-:W-:Y:S01]  /*0520*/  IMAD R11, R14.reuse, R17, R11 ;  /* 0x000000110e0b7224 */ /* 0x040fe200078e020b */
[----:B0-----:R-:W0:Y:S04]  /*0530*/  MUFU.RCP R13, R13 ;  /* 0x0000000d000d7308 */ /* 0x001e280000001000 */
[----:B------:R-:W-:-:S13]  /*0540*/  ISETP.GT.U32.AND P2, PT, R14, R11, PT ;  /* 0x0000000b0e00720c */ /* 0x000fda0003f44070 */
[----:B------:R-:W-:Y:S01]  /*0550*/  @!P2 IMAD.IADD R11, R11, 0x1, -R14 ;  /* 0x000000010b0ba824 */ /* 0x000fe200078e0a0e */
[----:B0-----:R-:W-:Y:S01]  /*0560*/  IADD3 R17, PT, PT, R13, 0xffffffe, RZ ;  /* 0x0ffffffe0d117810 */ /* 0x001fe20007ffe0ff */
[----:B------:R-:W-:Y:S01]  /*0570*/  @!P2 VIADD R10, R10, 0x1 ;  /* 0x000000010a0aa836 */ /* 0x000fe20000000000 */
[----:B------:R-:W-:Y:S02]  /*0580*/  ISETP.NE.AND P2, PT, R3, RZ, PT ;  /* 0x000000ff0300720c */ /* 0x000fe40003f45270 */
[----:B------:R-:W-:Y:S02]  /*0590*/  ISETP.GE.U32.AND P0, PT, R11, R14, PT ;  /* 0x0000000e0b00720c */ /* 0x000fe40003f06070 */
[----:B------:R-:W0:Y:S01]  /*05a0*/  F2I.FTZ.U32.TRUNC.NTZ R11, R17 ;  /* 0x00000011000b7305 */ /* 0x000e22000021f000 */
[----:B------:R-:W-:-:S10]  /*05b0*/  LOP3.LUT R13, RZ, R3, RZ, 0x33, !PT ;  /* 0x00000003ff0d7212 */ /* 0x000fd400078e33ff */
[----:B------:R-:W-:-:S04]  /*05c0*/  @P0 VIADD R10, R10, 0x1 ;  /* 0x000000010a0a0836 */ /* 0x000fc80000000000 */
[----:B------:R-:W-:Y:S01]  /*05d0*/  @!P3 IMAD.MOV R10, RZ, RZ, -R10 ;  /* 0x000000ffff0ab224 */ /* 0x000fe200078e0a0a */
[----:B0-----:R-:W-:-:S04]  /*05e0*/  IADD3 R18, PT, PT, RZ, -R11, RZ ;  /* 0x8000000bff127210 */ /* 0x001fc80007ffe0ff */
[----:B------:R-:W-:Y:S01]  /*05f0*/  SEL R17, R13, R10, !P2 ;  /* 0x0000000a0d117207 */ /* 0x000fe20005000000 */
[----:B------:R-:W-:Y:S02]  /*0600*/  IMAD R19, R18, R15, RZ ;  /* 0x0000000f12137224 */ /* 0x000fe400078e02ff */
[----:B------:R-:W-:Y:S01]  /*0610*/  IMAD.MOV.U32 R10, RZ, RZ, RZ ;  /* 0x000000ffff0a7224 */ /* 0x000fe200078e00ff */
[----:B------:R-:W-:Y:S02]  /*0620*/  IABS R18, R17 ;  /* 0x0000001100127213 */ /* 0x000fe40000000000 */
[----:B------:R-:W-:Y:S01]  /*0630*/  ISETP.GE.AND P4, PT, R17, RZ, PT ;  /* 0x000000ff1100720c */ /* 0x000fe20003f86270 */
[----:B------:R-:W-:-:S06]  /*0640*/  IMAD.HI.U32 R10, R11, R19, R10 ;  /* 0x000000130b0a7227 */ /* 0x000fcc00078e000a */
[----:B------:R-:W-:-:S05]  /*0650*/  IMAD.HI.U32 R10, R10, R18, RZ ;  /* 0x000000120a0a7227 */ /* 0x000fca00078e00ff */
[----:B------:R-:W-:-:S05]  /*0660*/  IADD3 R10, PT, PT, -R10, RZ, RZ ;  /* 0x000000ff0a0a7210 */ /* 0x000fca0007ffe1ff */
[----:B------:R-:W-:-:S05]  /*0670*/  IMAD R18, R15, R10, R18 ;  /* 0x0000000a0f127224 */ /* 0x000fca00078e0212 */
[----:B------:R-:W-:-:S13]  /*0680*/  ISETP.GT.U32.AND P0, PT, R15, R18, PT ;  /* 0x000000120f00720c */ /* 0x000fda0003f04070 */
[----:B------:R-:W-:Y:S01]  /*0690*/  @!P0 IMAD.IADD R18, R18, 0x1, -R15 ;  /* 0x0000000112128824 */ /* 0x000fe200078e0a0f */
[----:B------:R-:W-:-:S04]  /*06a0*/  ISETP.NE.AND P0, PT, R5, RZ, PT ;  /* 0x000000ff0500720c */ /* 0x000fc80003f05270 */
[----:B------:R-:W-:-:S13]  /*06b0*/  ISETP.GT.U32.AND P3, PT, R15, R18, PT ;  /* 0x000000120f00720c */ /* 0x000fda0003f64070 */
[----:B------:R-:W-:-:S05]  /*06c0*/  @!P3 IMAD.IADD R18, R18, 0x1, -R15 ;  /* 0x000000011212b824 */ /* 0x000fca00078e0a0f */
[----:B------:R-:W-:-:S05]  /*06d0*/  MOV R15, R18 ;  /* 0x00000012000f7202 */ /* 0x000fca0000000f00 */
[----:B------:R-:W-:Y:S01]  /*06e0*/  @!P4 IMAD.MOV R15, RZ, RZ, -R15 ;  /* 0x000000ffff0fc224 */ /* 0x000fe200078e0a0f */
[----:B------:R-:W-:Y:S01]  /*06f0*/  @!P0 LOP3.LUT R15, RZ, R5, RZ, 0x33, !PT ;  /* 0x00000005ff0f8212 */ /* 0x000fe200078e33ff */
[----:B---3--:R-:W2:Y:S02]  /*0700*/  F2I.TRUNC.NTZ R10, R4 ;  /* 0x00000004000a7305 */ /* 0x008ea4000020f100 */
[----:B--2---:R-:W-:-:S05]  /*0710*/  VIADD R18, R10, UR6 ;  /* 0x000000060a127c36 */ /* 0x004fca0008000000 */
[----:B------:R-:W-:-:S04]  /*0720*/  ISETP.GE.AND P0, PT, R15, R18, PT ;  /* 0x000000120f00720c */ /* 0x000fc80003f06270 */
[----:B------:R-:W-:-:S13]  /*0730*/  ISETP.LT.OR P0, PT, R15, R10, P0 ;  /* 0x0000000a0f00720c */ /* 0x000fda0000701670 */
[----:B------:R-:W-:Y:S05]  /*0740*/  @P0 EXIT ;  /* 0x000000000000094d */ /* 0x000fea0003800000 */
[----:B------:R-:W0:Y:S02]  /*0750*/  LDC.64 R4, c[0x0][0x380] ;  /* 0x0000e000ff047b82 */ /* 0x000e240000000a00 */
[----:B0-----:R-:W-:-:S05]  /*0760*/  IMAD.WIDE R4, R0, 0x4, R4 ;  /* 0x0000000400047825 */ /* 0x001fca00078e0204 */
[----:B------:R-:W2:Y:S01]  /*0770*/  LDG.E R11, desc[UR4][R4.64] ;  /* 0x00000004040b7981 */ /* 0x000ea2000c1e1900 */
[----:B------:R-:W-:-:S04]  /*0780*/  IMAD.HI.U32 R16, R16, R7, RZ ;  /* 0x0000000710107227 */ /* 0x000fc800078e00ff */
[----:B------:R-:W-:Y:S01]  /*0790*/  IMAD R15, R6, UR6, R15 ;  /* 0x00000006060f7c24 */ /* 0x000fe2000f8e020f */
[----:B------:R-:W-:-:S03]  /*07a0*/  IADD3 R17, PT, PT, -R16, RZ, RZ ;  /* 0x000000ff10117210 */ /* 0x000fc60007ffe1ff */
[----:B------:R-:W-:Y:S02]  /*07b0*/  IMAD.IADD R15, R15, 0x1, -R10 ;  /* 0x000000010f0f7824 */ /* 0x000fe400078e0a0a */
[----:B------:R-:W-:-:S05]  /*07c0*/  IMAD R7, R14, R17, R7 ;  /* 0x000000110e077224 */ /* 0x000fca00078e0207 */
[----:B------:R-:W-:-:S13]  /*07d0*/  ISETP.GT.U32.AND P3, PT, R14, R7, PT ;  /* 0x000000070e00720c */ /* 0x000fda0003f64070 */
[----:B------:R-:W-:Y:S02]  /*07e0*/  @!P3 IMAD.IADD R7, R7, 0x1, -R14 ;  /* 0x000000010707b824 */ /* 0x000fe400078e0a0e */
[----:B------:R-:W-:-:S03]  /*07f0*/  @!P3 VIADD R16, R16, 0x1 ;  /* 0x000000011010b836 */ /* 0x000fc60000000000 */
[----:B------:R-:W-:Y:S02]  /*0800*/  ISETP.GE.U32.AND P0, PT, R7, R14, PT ;  /* 0x0000000e0700720c */ /* 0x000fe40003f06070 */
[----:B------:R-:W-:-:S04]  /*0810*/  LOP3.LUT R7, R0, R3, RZ, 0x3c, !PT ;  /* 0x0000000300077212 */ /* 0x000fc800078e3cff */
[----:B------:R-:W-:-:S07]  /*0820*/  ISETP.GE.AND P4, PT, R7, RZ, PT ;  /* 0x000000ff0700720c */ /* 0x000fce0003f86270 */
[----:B------:R-:W-:-:S06]  /*0830*/  @P0 IADD3 R16, PT, PT, R16, 0x1, RZ ;  /* 0x0000000110100810 */ /* 0x000fcc0007ffe0ff */
[----:B------:R-:W-:-:S05]  /*0840*/  @!P4 IMAD.MOV R16, RZ, RZ, -R16 ;  /* 0x000000ffff10c224 */ /* 0x000fca00078e0a10 */
[----:B------:R-:W-:-:S04]  /*0850*/  SEL R16, R13, R16, !P2 ;  /* 0x000000100d107207 */ /* 0x000fc80005000000 */
[----:B------:R-:W-:Y:S02]  /*0860*/  IABS R7, R16 ;  /* 0x0000001000077213 */ /* 0x000fe40000000000 */
[C---:B------:R-:W-:Y:S02]  /*0870*/  ISETP.GE.AND P2, PT, R16.reuse, RZ, PT ;  /* 0x000000ff1000720c */ /* 0x040fe40003f46270 */
[----:B------:R-:W-:Y:S01]  /*0880*/  IADD3 R6, PT, PT, -R16, RZ, RZ ;  /* 0x000000ff10067210 */ /* 0x000fe20007ffe1ff */
[----:B------:R-:W-:-:S04]  /*0890*/  IMAD.HI.U32 R12, R12, R7, RZ ;  /* 0x000000070c0c7227 */ /* 0x000fc800078e00ff */
[----:B------:R-:W-:Y:S02]  /*08a0*/  IMAD.MOV R12, RZ, RZ, -R12 ;  /* 0x000000ffff0c7224 */ /* 0x000fe400078e0a0c */
[----:B------:R-:W-:Y:S02]  /*08b0*/  IMAD R0, R3, R6, R0 ;  /* 0x0000000603007224 */ /* 0x000fe400078e0200 */
[C---:B------:R-:W-:Y:S02]  /*08c0*/  IMAD R7, R8.reuse, R12, R7 ;  /* 0x0000000c08077224 */ /* 0x040fe400078e0207 */
[----:B------:R-:W0:Y:S03]  /*08d0*/  LDC.64 R12, c[0x0][0x388] ;  /* 0x0000e200ff0c7b82 */ /* 0x000e260000000a00 */
[----:B------:R-:W-:-:S13]  /*08e0*/  ISETP.GT.U32.AND P0, PT, R8, R7, PT ;  /* 0x000000070800720c */ /* 0x000fda0003f04070 */
[----:B------:R-:W-:-:S04]  /*08f0*/  @!P0 IADD3 R7, PT, PT, R7, -R8, RZ ;  /* 0x8000000807078210 */ /* 0x000fc80007ffe0ff */
[----:B------:R-:W-:-:S13]  /*0900*/  ISETP.GT.U32.AND P0, PT, R8, R7, PT ;  /* 0x000000070800720c */ /* 0x000fda0003f04070 */
[----:B------:R-:W-:-:S05]  /*0910*/  @!P0 IMAD.IADD R7, R7, 0x1, -R8 ;  /* 0x0000000107078824 */ /* 0x000fca00078e0a08 */
[----:B------:R-:W-:-:S04]  /*0920*/  @!P2 IADD3 R7, PT, PT, -R7, RZ, RZ ;  /* 0x000000ff0707a210 */ /* 0x000fc80007ffe1ff */
[----:B------:R-:W-:-:S05]  /*0930*/  SEL R7, R9, R7, !P1 ;  /* 0x0000000709077207 */ /* 0x000fca0004800000 */
[----:B------:R-:W-:-:S04]  /*0940*/  IMAD R2, R15, R2, R7 ;  /* 0x000000020f027224 */ /* 0x000fc800078e0207 */
[----:B------:R-:W-:-:S04]  /*0950*/  IMAD R3, R2, R3, R0 ;  /* 0x0000000302037224 */ /* 0x000fc800078e0200 */
[----:B0-----:R-:W-:-:S05]  /*0960*/  IMAD.WIDE R12, R3, 0x4, R12 ;  /* 0x00000004030c7825 */ /* 0x001fca00078e020c */
[----:B--2---:R-:W-:Y:S04]  /*0970*/  STG.E desc[UR4][R12.64], R11 ;  /* 0x0000000b0c007986 */ /* 0x004fe8000c101904 */
[----:B------:R-:W-:Y:S01]  /*0980*/  STG.E desc[UR4][R4.64], RZ ;  /* 0x000000ff04007986 */ /* 0x000fe2000c101904 */
[----:B------:R-:W-:Y:S05]  /*0990*/  EXIT ;  /* 0x000000000000794d */ /* 0x000fea0003800000 */
.L_x_29:
        /* <DEDUP_REMOVED lines=14> */
.L_x_54:


//--------------------- .text.replace_channel_forward_kernel --------------------------
	.section	.text.replace_channel_forward_kernel,"ax",@progbits
	.align	128
        .global         replace_channel_forward_kernel
        .type           replace_channel_forward_kernel,@function
        .size           replace_channel_forward_kernel,(.L_x_55 - replace_channel_forward_kernel)
        .other          replace_channel_forward_kernel,@"STO_CUDA_ENTRY STV_DEFAULT"
replace_channel_forward_kernel:
.text.replace_channel_forward_kernel:
        /* <DEDUP_REMOVED lines=10> */
[----:B------:R-:W2:Y:S06]  /*00a0*/  LDCU UR6, c[0x0][0x3b8] ;  /* 0x00007700ff0677ac */ /* 0x000eac0008000800 */
[----:B------:R-:W0:Y:S02]  /*00b0*/  LDC.64 R2, c[0x0][0x3a0] ;  /* 0x0000e800ff027b82 */ /* 0x000e240000000a00 */
[----:B0-----:R-:W-:-:S04]  /*00c0*/  IMAD R4, R2, R5, RZ ;  /* 0x0000000502047224 */ /* 0x001fc800078e02ff */
[----:B------:R-:W-:Y:S01]  /*00d0*/  IMAD R9, R4, R3, RZ ;  /* 0x0000000304097224 */ /* 0x000fe200078e02ff */
[----:B------:R-:W-:-:S04]  /*00e0*/  IABS R4, R0 ;  /* 0x0000000000047213 */ /* 0x000fc80000000000 */
[-C--:B------:R-:W-:Y:S02]  /*00f0*/  IABS R10, R9.reuse ;  /* 0x00000009000a7213 */ /* 0x080fe40000000000 */
[----:B------:R-:W-:Y:S02]  /*0100*/  IABS R12, R9 ;  /* 0x00000009000c7213 */ /* 0x000fe40000000000 */
[----:B------:R-:W0:Y:S08]  /*0110*/  I2F.RP R8, R10 ;  /* 0x0000000a00087306 */ /* 0x000e300000209400 */
[----:B0-----:R-:W0:Y:S02]  /*0120*/  MUFU.RCP R8, R8 ;  /* 0x0000000800087308 */ /* 0x001e240000001000 */
[----:B0-----:R-:W-:-:S06]  /*0130*/  VIADD R6, R8, 0xffffffe ;  /* 0x0ffffffe08067836 */ /* 0x001fcc0000000000 */
[----:B------:R0:W3:Y:S02]  /*0140*/  F2I.FTZ.U32.TRUNC.NTZ R7, R6 ;  /* 0x0000000600077305 */ /* 0x0000e4000021f000 */
[----:B0-----:R-:W-:Y:S02]  /*0150*/  HFMA2 R6, -RZ, RZ, 0, 0 ;  /* 0x00000000ff067431 */ /* 0x001fe400000001ff */
[----:B---3--:R-:W-:-:S04]  /*0160*/  IMAD.MOV R11, RZ, RZ, -R7 ;  /* 0x000000ffff0b7224 */ /* 0x008fc800078e0a07 */
[----:B------:R-:W-:-:S04]  /*0170*/  IMAD R11, R11, R10, RZ ;  /* 0x0000000a0b0b7224 */ /* 0x000fc800078e02ff */
[----:B------:R-:W-:-:S04]  /*0180*/  IMAD.HI.U32 R7, R7, R11, R6 ;  /* 0x0000000b07077227 */ /* 0x000fc800078e0006 */
[----:B------:R-:W-:Y:S02]  /*0190*/  IMAD.MOV R11, RZ, RZ, -R12 ;  /* 0x000000ffff0b7224 */ /* 0x000fe400078e0a0c */
        /* <DEDUP_REMOVED lines=13> */
[----:B0-----:R-:W-:-:S06]  /*0270*/  IMAD.WIDE R10, R6, 0x4, R10 ;  /* 0x00000004060a7825 */ /* 0x001fcc00078e020a */
[----:B-1----:R0:W3:Y:S01]  /*0280*/  LDG.E R10, desc[UR4][R10.64] ;  /* 0x000000040a0a7981 */ /* 0x0020e2000c1e1900 */
[----:B------:R-:W-:-:S04]  /*0290*/  IABS R7, R2 ;  /* 0x0000000200077213 */ /* 0x000fc80000000000 */
[----:B------:R-:W1:Y:S08]  /*02a0*/  I2F.RP R12, R7 ;  /* 0x00000007000c7306 */ /* 0x000e700000209400 */
[----:B-1----:R-:W1:Y:S02]  /*02b0*/  MUFU.RCP R12, R12 ;  /* 0x0000000c000c7308 */ /* 0x002e640000001000 */
[----:B-1----:R-:W-:-:S06]  /*02c0*/  IADD3 R8, PT, PT, R12, 0xffffffe, RZ ;  /* 0x0ffffffe0c087810 */ /* 0x002fcc0007ffe0ff */
[----:B------:R1:W4:Y:S02]  /*02d0*/  F2I.FTZ.U32.TRUNC.NTZ R9, R8 ;  /* 0x0000000800097305 */ /* 0x000324000021f000 */
[----:B-1----:R-:W-:Y:S02]  /*02e0*/  IMAD.MOV.U32 R8, RZ, RZ, RZ ;  /* 0x000000ffff087224 */ /* 0x002fe400078e00ff */
[----:B----4-:R-:W-:-:S04]  /*02f0*/  IMAD.MOV R14, RZ, RZ, -R9 ;  /* 0x000000ffff0e7224 */ /* 0x010fc800078e0a09 */
[----:B------:R-:W-:Y:S01]  /*0300*/  IMAD R13, R14, R7, RZ ;  /* 0x000000070e0d7224 */ /* 0x000fe200078e02ff */
[----:B------:R-:W-:-:S03]  /*0310*/  IABS R14, R3 ;  /* 0x00000003000e7213 */ /* 0x000fc60000000000 */
[----:B0-----:R-:W-:Y:S01]  /*0320*/  IMAD.HI.U32 R11, R9, R13, R8 ;  /* 0x0000000d090b7227 */ /* 0x001fe200078e0008 */
[----:B------:R-:W-:-:S04]  /*0330*/  MOV R13, R14 ;  /* 0x0000000e000d7202 */ /* 0x000fc80000000f00 */
[----:B------:R-:W0:Y:S01]  /*0340*/  I2F.RP R14, R13 ;  /* 0x0000000d000e7306 */ /* 0x000e220000209400 */
[----:B------:R-:W-:-:S04]  /*0350*/  IMAD.HI.U32 R12, R11, R4, RZ ;  /* 0x000000040b0c7227 */ /* 0x000fc800078e00ff */
[----:B------:R-:W-:-:S04]  /*0360*/  IMAD.MOV R9, RZ, RZ, -R12 ;  /* 0x000000ffff097224 */ /* 0x000fc800078e0a0c */
[----:B------:R-:W-:-:S05]  /*0370*/  IMAD R8, R7, R9, R4 ;  /* 0x0000000907087224 */ /* 0x000fca00078e0204 */
[----:B------:R-:W-:Y:S01]  /*0380*/  ISETP.GT.U32.AND P1, PT, R7, R8, PT ;  /* 0x000000080700720c */ /* 0x000fe20003f24070 */
[----:B0-----:R-:W0:-:S12]  /*0390*/  MUFU.RCP R14, R14 ;  /* 0x0000000e000e7308 */ /* 0x001e180000001000 */
[----:B------:R-:W-:Y:S02]  /*03a0*/  @!P1 IMAD.IADD R8, R8, 0x1, -R7 ;  /* 0x0000000108089824 */ /* 0x000fe400078e0a07 */
[----:B------:R-:W-:Y:S01]  /*03b0*/  @!P1 VIADD R12, R12, 0x1 ;  /* 0x000000010c0c9836 */ /* 0x000fe20000000000 */
[----:B------:R-:W-:Y:S02]  /*03c0*/  ISETP.NE.AND P1, PT, R2, RZ, PT ;  /* 0x000000ff0200720c */ /* 0x000fe40003f25270 */
[----:B------:R-:W-:Y:S02]  /*03d0*/  ISETP.GE.U32.AND P0, PT, R8, R7, PT ;  /* 0x000000070800720c */ /* 0x000fe40003f06070 */
[----:B0-----:R-:W-:Y:S02]  /*03e0*/  IADD3 R9, PT, PT, R14, 0xffffffe, RZ ;  /* 0x0ffffffe0e097810 */ /* 0x001fe40007ffe0ff */
[----:B------:R-:W-:Y:S02]  /*03f0*/  LOP3.LUT R8, R0, R2, RZ, 0x3c, !PT ;  /* 0x0000000200087212 */ /* 0x000fe400078e3cff */
[----:B------:R-:W-:-:S02]  /*0400*/  IABS R14, R5 ;  /* 0x00000005000e7213 */ /* 0x000fc40000000000 */
[----:B------:R-:W0:Y:S01]  /*0410*/  F2I.FTZ.U32.TRUNC.NTZ R9, R9 ;  /* 0x0000000900097305 */ /* 0x000e22000021f000 */
[----:B------:R-:W-:-:S04]  /*0420*/  ISETP.GE.AND P2, PT, R8, RZ, PT ;  /* 0x000000ff0800720c */ /* 0x000fc80003f46270 */
[----:B------:R-:W-:-:S03]  /*0430*/  @P0 VIADD R12, R12, 0x1 ;  /* 0x000000010c0c0836 */ /* 0x000fc60000000000 */
[----:B------:R-:W1:Y:S02]  /*0440*/  I2F.RP R17, R14 ;  /* 0x0000000e00117306 */ /* 0x000e640000209400 */
[----:B------:R-:W-:Y:S02]  /*0450*/  MOV R15, R12 ;  /* 0x0000000c000f7202 */ /* 0x000fe40000000f00 */
[----:B------:R-:W-:-:S03]  /*0460*/  LOP3.LUT R12, RZ, R2, RZ, 0x33, !PT ;  /* 0x00000002ff0c7212 */ /* 0x000fc600078e33ff */
[----:B------:R-:W-:Y:S02]  /*0470*/  @!P2 IMAD.MOV R15, RZ, RZ, -R15 ;  /* 0x000000ffff0fa224 */ /* 0x000fe400078e0a0f */
[----:B0-----:R-:W-:-:S03]  /*0480*/  IMAD.MOV R8, RZ, RZ, -R9 ;  /* 0x000000ffff087224 */ /* 0x001fc600078e0a09 */
[----:B------:R-:W-:Y:S01]  /*0490*/  SEL R16, R12, R15, !P1 ;  /* 0x0000000f0c107207 */ /* 0x000fe20004800000 */
[----:B------:R-:W-:Y:S02]  /*04a0*/  IMAD R15, R8, R13, RZ ;  /* 0x0000000d080f7224 */ /* 0x000fe400078e02ff */
[----:B------:R-:W-:Y:S01]  /*04b0*/  HFMA2 R8, -RZ, RZ, 0, 0 ;  /* 0x00000000ff087431 */ /* 0x000fe200000001ff */
[----:B-1----:R-:W0:Y:S01]  /*04c0*/  MUFU.RCP R17, R17 ;  /* 0x0000001100117308 */ /* 0x002e220000001000 */
[----:B------:R-:W-:Y:S02]  /*04d0*/  IABS R18, R16 ;  /* 0x0000001000127213 */ /* 0x000fe40000000000 */
[----:B------:R-:W-:-:S04]  /*04e0*/  LOP3.LUT R16, R16, R3, RZ, 0x3c, !PT ;  /* 0x0000000310107212 */ /* 0x000fc800078e3cff */
[----:B------:R-:W-:Y:S01]  /*04f0*/  ISETP.GE.AND P3, PT, R16, RZ, PT ;  /* 0x000000ff1000720c */ /* 0x000fe20003f66270 */
[----:B------:R-:W-:Y:S01]  /*0500*/  IMAD.HI.U32 R15, R9, R15, R8 ;  /* 0x0000000f090f7227 */ /* 0x000fe200078e0008 */
[----:B------:R-:W-:-:S05]  /*0510*/  LOP3.LUT R16, RZ, R3, RZ, 0x33, !PT ;  /* 0x00000003ff107212 */ /* 0x000fca00078e33ff */
[----:B------:R-:W-:-:S04]  /*0520*/  IMAD.HI.U32 R8, R15, R18, RZ ;  /* 0x000000120f087227 */ /* 0x000fc800078e00ff */
[----:B------:R-:W-:-:S04]  /*0530*/  IMAD.MOV R9, RZ, RZ, -R8 ;  /* 0x000000ffff097224 */ /* 0x000fc800078e0a08 */
[----:B------:R-:W-:Y:S01]  /*0540*/  IMAD R18, R13, R9, R18 ;  /* 0x000000090d127224 */ /* 0x000fe200078e0212 */
[----:B0-----:R-:W-:-:S04]  /*0550*/  IADD3 R9, PT, PT, R17, 0xffffffe, RZ ;  /* 0x0ffffffe11097810 */ /* 0x001fc80007ffe0ff */
[----:B------:R-:W-:Y:S02]  /*0560*/  ISETP.GT.U32.AND P2, PT, R13, R18, PT ;  /* 0x000000120d00720c */ /* 0x000fe40003f44070 */
[----:B------:R-:W0:Y:S11]  /*0570*/  F2I.FTZ.U32.TRUNC.NTZ R9, R9 ;  /* 0x0000000900097305 */ /* 0x000e36000021f000 */
[----:B------:R-:W-:-:S02]  /*0580*/  @!P2 IMAD.IADD R18, R18, 0x1, -R13 ;  /* 0x000000011212a824 */ /* 0x000fc400078e0a0d */
[----:B------:R-:W-:Y:S01]  /*0590*/  @!P2 VIADD R8, R8, 0x1 ;  /* 0x000000010808a836 */ /* 0x000fe20000000000 */
[----:B------:R-:W-:Y:S02]  /*05a0*/  ISETP.NE.AND P2, PT, R3, RZ, PT ;  /* 0x000000ff0300720c */ /* 0x000fe40003f45270 */
[----:B------:R-:W-:Y:S02]  /*05b0*/  ISETP.GE.U32.AND P0, PT, R18, R13, PT ;  /* 0x0000000d1200720c */ /* 0x000fe40003f06070 */
[----:B0-----:R-:W-:-:S05]  /*05c0*/  IADD3 R19, PT, PT, RZ, -R9, RZ ;  /* 0x80000009ff137210 */ /* 0x001fca0007ffe0ff */
[----:B------:R-:W-:-:S06]  /*05d0*/  IMAD R19, R19, R14, RZ ;  /* 0x0000000e13137224 */ /* 0x000fcc00078e02ff */
[----:B------:R-:W-:-:S04]  /*05e0*/  @P0 VIADD R8, R8, 0x1 ;  /* 0x0000000108080836 */ /* 0x000fc80000000000 */
[----:B------:R-:W-:-:S05]  /*05f0*/  @!P3 IMAD.MOV R8, RZ, RZ, -R8 ;  /* 0x000000ffff08b224 */ /* 0x000fca00078e0a08 */
[----:B------:R-:W-:Y:S01]  /*0600*/  SEL R17, R16, R8, !P2 ;  /* 0x0000000810117207 */ /* 0x000fe20005000000 */
[----:B------:R-:W-:-:S03]  /*0610*/  IMAD.MOV.U32 R8, RZ, RZ, RZ ;  /* 0x000000ffff087224 */ /* 0x000fc600078e00ff */
[----:B------:R-:W-:Y:S01]  /*0620*/  IABS R18, R17 ;  /* 0x0000001100127213 */ /* 0x000fe20000000000 */
[----:B------:R-:W-:Y:S01]  /*0630*/  IMAD.HI.U32 R8, R9, R19, R8 ;  /* 0x0000001309087227 */ /* 0x000fe200078e0008 */
[----:B------:R-:W-:Y:S02]  /*0640*/  ISETP.GE.AND P4, PT, R17, RZ, PT ;  /* 0x000000ff1100720c */ /* 0x000fe40003f86270 */
[----:B------:R-:W-:-:S05]  /*0650*/  MOV R9, R18 ;  /* 0x0000001200097202 */ /* 0x000fca0000000f00 */
[----:B------:R-:W-:-:S04]  /*0660*/  IMAD.HI.U32 R8, R8, R9, RZ ;  /* 0x0000000908087227 */ /* 0x000fc800078e00ff */
[----:B------:R-:W-:-:S04]  /*0670*/  IMAD.MOV R8, RZ, RZ, -R8 ;  /* 0x000000ffff087224 */ /* 0x000fc800078e0a08 */
[----:B------:R-:W-:-:S05]  /*0680*/  IMAD R9, R14, R8, R9 ;  /* 0x000000080e097224 */ /* 0x000fca00078e0209 */
[----:B------:R-:W-:-:S13]  /*0690*/  ISETP.GT.U32.AND P0, PT, R14, R9, PT ;  /* 0x000000090e00720c */ /* 0x000fda0003f04070 */
[----:B------:R-:W-:Y:S01]  /*06a0*/  @!P0 IMAD.IADD R9, R9, 0x1, -R14 ;  /* 0x0000000109098824 */ /* 0x000fe200078e0a0e */
[----:B------:R-:W-:-:S04]  /*06b0*/  ISETP.NE.AND P0, PT, R5, RZ, PT ;  /* 0x000000ff0500720c */ /* 0x000fc80003f05270 */
[----:B------:R-:W-:-:S13]  /*06c0*/  ISETP.GT.U32.AND P3, PT, R14, R9, PT ;  /* 0x000000090e00720c */ /* 0x000fda0003f64070 */
[----:B------:R-:W-:-:S05]  /*06d0*/  @!P3 IADD3 R9, PT, PT, R9, -R14, RZ ;  /* 0x8000000e0909b210 */ /* 0x000fca0007ffe0ff */
[----:B------:R-:W-:Y:S01]  /*06e0*/  @!P4 IMAD.MOV R9, RZ, RZ, -R9 ;  /* 0x000000ffff09c224 */ /* 0x000fe200078e0a09 */
[----:B------:R-:W-:Y:S01]  /*06f0*/  @!P0 LOP3.LUT R9, RZ, R5, RZ, 0x33, !PT ;  /* 0x00000005ff098212 */ /* 0x000fe200078e33ff */
[----:B---3--:R-:W2:Y:S02]  /*0700*/  F2I.TRUNC.NTZ R10, R10 ;  /* 0x0000000a000a7305 */ /* 0x008ea4000020f100 */
[----:B--2---:R-:W-:-:S05]  /*0710*/  VIADD R8, R10, UR6 ;  /* 0x000000060a087c36 */ /* 0x004fca0008000000 */
[----:B------:R-:W-:-:S04]  /*0720*/  ISETP.GE.AND P0, PT, R9, R8, PT ;  /* 0x000000080900720c */ /* 0x000fc80003f06270 */
[----:B------:R-:W-:-:S13]  /*0730*/  ISETP.LT.OR P0, PT, R9, R10, P0 ;  /* 0x0000000a0900720c */ /* 0x000fda0000701670 */
[----:B------:R-:W-:Y:S05]  /*0740*/  @P0 BRA `(.L_x_30) ;  /* 0x0000000000900947 */ /* 0x000fea0003800000 */
[----:B------:R-:W-:-:S05]  /*0750*/  IMAD.HI.U32 R15, R15, R4, RZ ;  /* 0x000000040f0f7227 */ /* 0x000fca00078e00ff */
[----:B------:R-:W-:-:S05]  /*0760*/  IADD3 R5, PT, PT, -R15, RZ, RZ ;  /* 0x000000ff0f057210 */ /* 0x000fca0007ffe1ff */
[----:B------:R-:W-:-:S05]  /*0770*/  IMAD R4, R13, R5, R4 ;  /* 0x000000050d047224 */ /* 0x000fca00078e0204 */
[----:B------:R-:W-:-:S13]  /*0780*/  ISETP.GT.U32.AND P3, PT, R13, R4, PT ;  /* 0x000000040d00720c */ /* 0x000fda0003f64070 */
[----:B------:R-:W-:Y:S01]  /*0790*/  @!P3 IMAD.IADD R4, R4, 0x1, -R13 ;  /* 0x000000010404b824 */ /* 0x000fe200078e0a0d */
[----:B------:R-:W-:-:S04]  /*07a0*/  @!P3 IADD3 R15, PT, PT, R15, 0x1, RZ ;  /* 0x000000010f0fb810 */ /* 0x000fc80007ffe0ff */
[----:B------:R-:W-:Y:S02]  /*07b0*/  ISETP.GE.U32.AND P0, PT, R4, R13, PT ;  /* 0x0000000d0400720c */ /* 0x000fe40003f06070 */
[----:B------:R-:W-:-:S04]  /*07c0*/  LOP3.LUT R4, R0, R3, RZ, 0x3c, !PT ;  /* 0x0000000300047212 */ /* 0x000fc800078e3cff */
[----:B------:R-:W-:Y:S02]  /*07d0*/  ISETP.GE.AND P4, PT, R4, RZ, PT ;  /* 0x000000ff0400720c */ /* 0x000fe40003f86270 */
[----:B------:R-:W0:Y:S05]  /*07e0*/  LDC.64 R4, c[0x0][0x390] ;  /* 0x0000e400ff047b82 */ /* 0x000e2a0000000a00 */
[----:B------:R-:W-:-:S06]  /*07f0*/  @P0 VIADD R15, R15, 0x1 ;  /* 0x000000010f0f0836 */ /* 0x000fcc0000000000 */
[----:B------:R-:W-:-:S04]  /*0800*/  @!P4 IADD3 R15, PT, PT, -R15, RZ, RZ ;  /* 0x000000ff0f0fc210 */ /* 0x000fc80007ffe1ff */
[----:B------:R-:W-:-:S04]  /*0810*/  SEL R15, R16, R15, !P2 ;  /* 0x0000000f100f7207 */ /* 0x000fc80005000000 */
[----:B------:R-:W-:Y:S02]  /*0820*/  IABS R8, R15 ;  /* 0x0000000f00087213 */ /* 0x000fe40000000000 */
[----:B------:R-:W-:-:S03]  /*0830*/  ISETP.GE.AND P2, PT, R15, RZ, PT ;  /* 0x000000ff0f00720c */ /* 0x000fc60003f46270 */
[----:B------:R-:W-:-:S04]  /*0840*/  IMAD.HI.U32 R11, R11, R8, RZ ;  /* 0x000000080b0b7227 */ /* 0x000fc800078e00ff */
[----:B------:R-:W-:-:S04]  /*0850*/  IMAD.MOV R11, RZ, RZ, -R11 ;  /* 0x000000ffff0b7224 */ /* 0x000fc800078e0a0b */
[----:B------:R-:W-:-:S05]  /*0860*/  IMAD R8, R7, R11, R8 ;  /* 0x0000000b07087224 */ /* 0x000fca00078e0208 */
[----:B------:R-:W-:-:S13]  /*0870*/  ISETP.GT.U32.AND P0, PT, R7, R8, PT ;  /* 0x000000080700720c */ /* 0x000fda0003f04070 */
[----:B------:R-:W-:-:S04]  /*0880*/  @!P0 IADD3 R8, PT, PT, R8, -R7, RZ ;  /* 0x8000000708088210 */ /* 0x000fc80007ffe0ff */
[----:B------:R-:W-:-:S13]  /*0890*/  ISETP.GT.U32.AND P0, PT, R7, R8, PT ;  /* 0x000000080700720c */ /* 0x000fda0003f04070 */
[----:B------:R-:W-:Y:S02]  /*08a0*/  @!P0 IMAD.IADD R8, R8, 0x1, -R7 ;  /* 0x0000000108088824 */ /* 0x000fe400078e0a07 */
[----:B------:R-:W-:Y:S01]  /*08b0*/  IMAD R7, R6, UR6, R9 ;  /* 0x0000000606077c24 */ /* 0x000fe2000f8e0209 */
[----:B------:R-:W-:Y:S02]  /*08c0*/  IADD3 R6, PT, PT, -R15, RZ, RZ ;  /* 0x000000ff0f067210 */ /* 0x000fe40007ffe1ff */
[----:B------:R-:W-:Y:S01]  /*08d0*/  @!P2 IADD3 R8, PT, PT, -R8, RZ, RZ ;  /* 0x000000ff0808a210 */ /* 0x000fe20007ffe1ff */
[----:B------:R-:W-:Y:S02]  /*08e0*/  IMAD.IADD R10, R7, 0x1, -R10 ;  /* 0x00000001070a7824 */ /* 0x000fe400078e0a0a */
[----:B------:R-:W-:Y:S01]  /*08f0*/  IMAD R6, R3, R6, R0 ;  /* 0x0000000603067224 */ /* 0x000fe200078e0200 */
[----:B------:R-:W-:-:S05]  /*0900*/  SEL R7, R12, R8, !P1 ;  /* 0x000000080c077207 */ /* 0x000fca0004800000 */
[----:B------:R-:W-:-:S04]  /*0910*/  IMAD R2, R10, R2, R7 ;  /* 0x000000020a027224 */ /* 0x000fc800078e0207 */
[----:B------:R-:W-:-:S04]  /*0920*/  IMAD R3, R2, R3, R6 ;  /* 0x0000000302037224 */ /* 0x000fc800078e0206 */
[----:B0-----:R-:W-:Y:S02]  /*0930*/  IMAD.WIDE R4, R3, 0x4, R4 ;  /* 0x0000000403047825 */ /* 0x001fe400078e0204 */
[----:B------:R-:W0:Y:S04]  /*0940*/  LDC.64 R2, c[0x0][0x380] ;  /* 0x0000e000ff027b82 */ /* 0x000e280000000a00 */
[----:B------:R-:W2:Y:S01]  /*0950*/  LDG.E R5, desc[UR4][R4.64] ;  /* 0x0000000404057981 */ /* 0x000ea2000c1e1900 */
[----:B0-----:R-:W-:-:S05]  /*0960*/  IMAD.WIDE R2, R0, 0x4, R2 ;  /* 0x0000000400027825 */ /* 0x001fca00078e0202 */
[----:B--2---:R-:W-:Y:S01]  /*0970*/  STG.E desc[UR4][R2.64], R5 ;  /* 0x0000000502007986 */ /* 0x004fe2000c101904 */
[----:B------:R-:W-:Y:S05]  /*0980*/  EXIT ;  /* 0x000000000000794d */ /* 0x000fea0003800000 */
.L_x_30:
[----:B------:R-:W0:Y:S08]  /*0990*/  LDC.64 R2, c[0x0][0x388] ;  /* 0x0000e200ff027b82 */ /* 0x000e300000000a00 */
[----:B------:R-:W1:Y:S01]  /*09a0*/  LDC.64 R4, c[0x0][0x380] ;  /* 0x0000e000ff047b82 */ /* 0x000e620000000a00 */
[----:B0-----:R-:W-:-:S06]  /*09b0*/  IMAD.WIDE R2, R0, 0x4, R2 ;  /* 0x0000000400027825 */ /* 0x001fcc00078e0202 */
[----:B------:R-:W2:Y:S01]  /*09c0*/  LDG.E R3, desc[UR4][R2.64] ;  /* 0x0000000402037981 */ /* 0x000ea2000c1e1900 */
[----:B-1----:R-:W-:-:S05]  /*09d0*/  IMAD.WIDE R4, R0, 0x4, R4 ;  /* 0x0000000400047825 */ /* 0x002fca00078e0204 */
[----:B--2---:R-:W-:Y:S01]  /*09e0*/  STG.E desc[UR4][R4.64], R3 ;  /* 0x0000000304007986 */ /* 0x004fe2000c101904 */
[----:B------:R-:W-:Y:S05]  /*09f0*/  EXIT ;  /* 0x000000000000794d */ /* 0x000fea0003800000 */
.L_x_31:
        /* <DEDUP_REMOVED lines=16> */
.L_x_55:


//--------------------- .text.concat_channel_backward_kernel --------------------------
	.section	.text.concat_channel_backward_kernel,"ax",@progbits
	.align	128
        .global         concat_channel_backward_kernel
        .type           concat_channel_backward_kernel,@function
        .size           concat_channel_backward_kernel,(.L_x_56 - concat_channel_backward_kernel)
        .other          concat_channel_backward_kernel,@"STO_CUDA_ENTRY STV_DEFAULT"
concat_channel_backward_kernel:
.text.concat_channel_backward_kernel:
[----:B------:R-:W-:Y:S01]  /*0000*/  LDC R1, c[0x0][0x37c] ;  /* 0x0000df00ff017b82 */ /* 0x000fe20000000800 */
[----:B------:R-:W0:Y:S07]  /*0010*/  S2R R11, SR_CTAID.X ;  /* 0x00000000000b7919 */ /* 0x000e2e0000002500 */
[----:B------:R-:W1:Y:S01]  /*0020*/  LDC.64 R2, c[0x0][0x398] ;  /* 0x0000e600ff027b82 */ /* 0x000e620000000a00 */
[----:B------:R-:W0:Y:S01]  /*0030*/  LDCU UR4, c[0x0][0x360] ;  /* 0x00006c00ff0477ac */ /* 0x000e220008000800 */
[----:B------:R-:W-:Y:S01]  /*0040*/  BSSY.RECONVERGENT B0, `(.L_x_32) ;  /* 0x0000095000007945 */ /* 0x000fe20003800200 */
[----:B------:R-:W0:Y:S05]  /*0050*/  S2R R6, SR_TID.X ;  /* 0x0000000000067919 */ /* 0x000e2a0000002100 */
[----:B------:R-:W2:Y:S08]  /*0060*/  LDC R8, c[0x0][0x3a0] ;  /* 0x0000e800ff087b82 */ /* 0x000eb00000000800 */
[----:B------:R-:W3:Y:S08]  /*0070*/  LDC R9, c[0x0][0x3a4] ;  /* 0x0000e900ff097b82 */ /* 0x000ef00000000800 */
[----:B------:R-:W4:Y:S01]  /*0080*/  LDC R0, c[0x0][0x3a8] ;  /* 0x0000ea00ff007b82 */ /* 0x000f220000000800 */
[----:B-1----:R-:W-:-:S02]  /*0090*/  IMAD R4, R3, R2, RZ ;  /* 0x0000000203047224 */ /* 0x002fc400078e02ff */
[----:B--2---:R-:W-:Y:S02]  /*00a0*/  IMAD R2, R2, R8, RZ ;  /* 0x0000000802027224 */ /* 0x004fe400078e02ff */
[----:B0-----:R-:W-:Y:S01]  /*00b0*/  IMAD R11, R11, UR4, R6 ;  /* 0x000000040b0b7c24 */ /* 0x001fe2000f8e0206 */
[----:B------:R-:W0:Y:S01]  /*00c0*/  LDCU.64 UR4, c[0x0][0x358] ;  /* 0x00006b00ff0477ac */ /* 0x000e220008000a00 */
[-C--:B---3--:R-:W-:Y:S02]  /*00d0*/  IMAD R5, R4, R9.reuse, RZ ;  /* 0x0000000904057224 */ /* 0x088fe400078e02ff */
[----:B------:R-:W-:Y:S02]  /*00e0*/  IMAD R7, R2, R9, RZ ;  /* 0x0000000902077224 */ /* 0x000fe400078e02ff */
[-C--:B----4-:R-:W-:Y:S02]  /*00f0*/  IMAD R2, R5, R0.reuse, RZ ;  /* 0x0000000005027224 */ /* 0x090fe400078e02ff */
[----:B------:R-:W-:-:S03]  /*0100*/  IMAD R4, R7, R0, RZ ;  /* 0x0000000007047224 */ /* 0x000fc600078e02ff */
[C---:B------:R-:W-:Y:S02]  /*0110*/  ISETP.GE.AND P1, PT, R11.reuse, R2, PT ;  /* 0x000000020b00720c */ /* 0x040fe40003f26270 */
[----:B------:R-:W-:-:S11]  /*0120*/  ISETP.GE.AND P0, PT, R11, R4, PT ;  /* 0x000000040b00720c */ /* 0x000fd60003f06270 */
[----:B0-----:R-:W-:Y:S05]  /*0130*/  @P1 BRA `(.L_x_33) ;  /* 0x0000000800141947 */ /* 0x001fea0003800000 */
[----:B------:R-:W-:Y:S01]  /*0140*/  IABS R10, R9 ;  /* 0x00000009000a7213 */ /* 0x000fe20000000000 */
[----:B------:R-:W-:Y:S01]  /*0150*/  HFMA2 R14, -RZ, RZ, 0, 0 ;  /* 0x00000000ff0e7431 */ /* 0x000fe200000001ff */
[----:B------:R-:W-:Y:S01]  /*0160*/  IABS R7, R11 ;  /* 0x0000000b00077213 */ /* 0x000fe20000000000 */
[----:B------:R-:W0:Y:S01]  /*0170*/  LDCU UR6, c[0x0][0x3a0] ;  /* 0x00007400ff0677ac */ /* 0x000e220008000800 */
[----:B------:R-:W1:Y:S01]  /*0180*/  I2F.RP R2, R10 ;  /* 0x0000000a00027306 */ /* 0x000e620000209400 */
[----:B------:R-:W-:Y:S02]  /*0190*/  IABS R6, R0 ;  /* 0x0000000000067213 */ /* 0x000fe40000000000 */
[----:B------:R-:W-:-:S05]  /*01a0*/  IABS R13, R3 ;  /* 0x00000003000d7213 */ /* 0x000fca0000000000 */
[----:B-1----:R-:W1:Y:S02]  /*01b0*/  MUFU.RCP R2, R2 ;  /* 0x0000000200027308 */ /* 0x002e640000001000 */
[----:B-1----:R-:W-:Y:S01]  /*01c0*/  VIADD R4, R2, 0xffffffe ;  /* 0x0ffffffe02047836 */ /* 0x002fe20000000000 */
[----:B------:R-:W-:-:S05]  /*01d0*/  LOP3.LUT R2, R11, R9, RZ, 0x3c, !PT ;  /* 0x000000090b027212 */ /* 0x000fca00078e3cff */
[----:B------:R-:W1:Y:S01]  /*01e0*/  F2I.FTZ.U32.TRUNC.NTZ R15, R4 ;  /* 0x00000004000f7305 */ /* 0x000e62000021f000 */
[----:B------:R-:W-:Y:S02]  /*01f0*/  ISETP.GE.AND P3, PT, R2, RZ, PT ;  /* 0x000000ff0200720c */ /* 0x000fe40003f66270 */
[----:B------:R-:W-:Y:S01]  /*0200*/  LOP3.LUT R2, RZ, R9, RZ, 0x33, !PT ;  /* 0x00000009ff027212 */ /* 0x000fe200078e33ff */
[----:B-1----:R-:W-:-:S04]  /*0210*/  IMAD.MOV R5, RZ, RZ, -R15 ;  /* 0x000000ffff057224 */ /* 0x002fc800078e0a0f */
[----:B------:R-:W-:-:S04]  /*0220*/  IMAD R5, R5, R10, RZ ;  /* 0x0000000a05057224 */ /* 0x000fc800078e02ff */
[----:B------:R-:W-:-:S04]  /*0230*/  IMAD.HI.U32 R14, R15, R5, R14 ;  /* 0x000000050f0e7227 */ /* 0x000fc800078e000e */
[----:B------:R-:W-:Y:S02]  /*0240*/  IMAD.MOV.U32 R15, RZ, RZ, R7 ;  /* 0x000000ffff0f7224 */ /* 0x000fe400078e0007 */
[----:B------:R-:W1:Y:S02]  /*0250*/  I2F.RP R7, R6 ;  /* 0x0000000600077306 */ /* 0x000e640000209400 */
[----:B------:R-:W-:-:S04]  /*0260*/  IMAD.HI.U32 R4, R14, R15, RZ ;  /* 0x0000000f0e047227 */ /* 0x000fc800078e00ff */
[----:B------:R-:W-:-:S04]  /*0270*/  IMAD.MOV R5, RZ, RZ, -R4 ;  /* 0x000000ffff057224 */ /* 0x000fc800078e0a04 */
[----:B------:R-:W-:-:S05]  /*0280*/  IMAD R5, R10, R5, R15 ;  /* 0x000000050a057224 */ /* 0x000fca00078e020f */
[----:B------:R-:W-:Y:S01]  /*0290*/  ISETP.GT.U32.AND P2, PT, R10, R5, PT ;  /* 0x000000050a00720c */ /* 0x000fe20003f44070 */
[----:B-1----:R-:W1:-:S12]  /*02a0*/  MUFU.RCP R7, R7 ;  /* 0x0000000700077308 */ /* 0x002e580000001000 */
[----:B------:R-:W-:Y:S01]  /*02b0*/  @!P2 IADD3 R5, PT, PT, R5, -R10, RZ ;  /* 0x8000000a0505a210 */ /* 0x000fe20007ffe0ff */
[----:B------:R-:W-:-:S03]  /*02c0*/  @!P2 VIADD R4, R4, 0x1 ;  /* 0x000000010404a836 */ /* 0x000fc60000000000 */
[----:B------:R-:W-:Y:S01]  /*02d0*/  ISETP.GE.U32.AND P1, PT, R5, R10, PT ;  /* 0x0000000a0500720c */ /* 0x000fe20003f26070 */
[----:B-1----:R-:W-:Y:S02]  /*02e0*/  VIADD R12, R7, 0xffffffe ;  /* 0x0ffffffe070c7836 */ /* 0x002fe40000000000 */
[----:B------:R-:W-:Y:S02]  /*02f0*/  IMAD R7, R3, R9, RZ ;  /* 0x0000000903077224 */ /* 0x000fe400078e02ff */
[----:B------:R1:W2:Y:S08]  /*0300*/  F2I.FTZ.U32.TRUNC.NTZ R5, R12 ;  /* 0x0000000c00057305 */ /* 0x0002b0000021f000 */
[----:B------:R-:W-:Y:S01]  /*0310*/  @P1 IADD3 R4, PT, PT, R4, 0x1, RZ ;  /* 0x0000000104041810 */ /* 0x000fe20007ffe0ff */
[----:B-1----:R-:W-:Y:S01]  /*0320*/  IMAD R12, R7, R0, RZ ;  /* 0x00000000070c7224 */ /* 0x002fe200078e02ff */
[----:B------:R-:W-:Y:S01]  /*0330*/  ISETP.NE.AND P1, PT, R9, RZ, PT ;  /* 0x000000ff0900720c */ /* 0x000fe20003f25270 */
[----:B------:R-:W1:Y:S02]  /*0340*/  I2F.RP R7, R13 ;  /* 0x0000000d00077306 */ /* 0x000e640000209400 */
[----:B------:R-:W-:Y:S01]  /*0350*/  @!P3 IMAD.MOV R4, RZ, RZ, -R4 ;  /* 0x000000ffff04b224 */ /* 0x000fe200078e0a04 */
[----:B------:R-:W-:Y:S01]  /*0360*/  IABS R16, R12 ;  /* 0x0000000c00107213 */ /* 0x000fe20000000000 */
[----:B--2---:R-:W-:-:S03]  /*0370*/  IMAD.MOV R17, RZ, RZ, -R5 ;  /* 0x000000ffff117224 */ /* 0x004fc600078e0a05 */
[----:B------:R-:W-:Y:S01]  /*0380*/  SEL R19, R2, R4, !P1 ;  /* 0x0000000402137207 */ /* 0x000fe20004800000 */
[----:B------:R-:W-:Y:S01]  /*0390*/  IMAD R17, R17, R6, RZ ;  /* 0x0000000611117224 */ /* 0x000fe200078e02ff */
[----:B------:R-:W-:Y:S01]  /*03a0*/  MOV R4, RZ ;  /* 0x000000ff00047202 */ /* 0x000fe20000000f00 */
[----:B------:R-:W2:Y:S01]  /*03b0*/  I2F.RP R20, R16 ;  /* 0x0000001000147306 */ /* 0x000ea20000209400 */
[----:B------:R-:W-:Y:S02]  /*03c0*/  IABS R21, R19 ;  /* 0x0000001300157213 */ /* 0x000fe40000000000 */
[----:B------:R-:W-:Y:S01]  /*03d0*/  LOP3.LUT R19, R19, R0, RZ, 0x3c, !PT ;  /* 0x0000000013137212 */ /* 0x000fe200078e3cff */
[----:B------:R-:W-:-:S04]  /*03e0*/  IMAD.HI.U32 R4, R5, R17, R4 ;  /* 0x0000001105047227 */ /* 0x000fc800078e0004 */
[----:B-1----:R-:W1:Y:S02]  /*03f0*/  MUFU.RCP R7, R7 ;  /* 0x0000000700077308 */ /* 0x002e640000001000 */
[----:B------:R-:W-:-:S04]  /*0400*/  IMAD.HI.U32 R17, R4, R21, RZ ;  /* 0x0000001504117227 */ /* 0x000fc800078e00ff */
[----:B------:R-:W-:Y:S02]  /*0410*/  IMAD.MOV R5, RZ, RZ, -R17 ;  /* 0x000000ffff057224 */ /* 0x000fe400078e0a11 */
[----:B------:R-:W-:Y:S01]  /*0420*/  IMAD.HI.U32 R18, R4, R15, RZ ;  /* 0x0000000f04127227 */ /* 0x000fe200078e00ff */
[----:B--2---:R-:W2:Y:S03]  /*0430*/  MUFU.RCP R20, R20 ;  /* 0x0000001400147308 */ /* 0x004ea60000001000 */
[----:B------:R-:W-:Y:S02]  /*0440*/  IMAD R21, R6, R5, R21 ;  /* 0x0000000506157224 */ /* 0x000fe400078e0215 */
[----:B------:R-:W-:-:S03]  /*0450*/  IMAD.MOV R23, RZ, RZ, -R18 ;  /* 0x000000ffff177224 */ /* 0x000fc600078e0a12 */
[C---:B------:R-:W-:Y:S01]  /*0460*/  ISETP.GT.U32.AND P3, PT, R6.reuse, R21, PT ;  /* 0x000000150600720c */ /* 0x040fe20003f64070 */
[----:B------:R-:W-:Y:S01]  /*0470*/  IMAD R23, R6, R23, R15 ;  /* 0x0000001706177224 */ /* 0x000fe200078e020f */
[----:B-1----:R-:W-:-:S04]  /*0480*/  IADD3 R4, PT, PT, R7, 0xffffffe, RZ ;  /* 0x0ffffffe07047810 */ /* 0x002fc80007ffe0ff */
[----:B------:R-:W-:Y:S01]  /*0490*/  ISETP.GT.U32.AND P5, PT, R6, R23, PT ;  /* 0x000000170600720c */ /* 0x000fe20003fa4070 */
[----:B------:R1:W3:Y:S01]  /*04a0*/  F2I.FTZ.U32.TRUNC.NTZ R5, R4 ;  /* 0x0000000400057305 */ /* 0x0002e2000021f000 */
[----:B--2---:R-:W-:Y:S01]  /*04b0*/  VIADD R7, R20, 0xffffffe ;  /* 0x0ffffffe14077836 */ /* 0x004fe20000000000 */
[----:B------:R-:W-:-:S04]  /*04c0*/  LOP3.LUT R20, R11, R0, RZ, 0x3c, !PT ;  /* 0x000000000b147212 */ /* 0x000fc800078e3cff */
[----:B------:R-:W-:Y:S01]  /*04d0*/  @!P3 IMAD.IADD R21, R21, 0x1, -R6 ;  /* 0x000000011515b824 */ /* 0x000fe200078e0a06 */
[----:B------:R-:W-:Y:S01]  /*04e0*/  ISETP.GE.AND P2, PT, R20, RZ, PT ;  /* 0x000000ff1400720c */ /* 0x000fe20003f46270 */
[----:B------:R-:W-:Y:S01]  /*04f0*/  @!P3 VIADD R17, R17, 0x1 ;  /* 0x000000011111b836 */ /* 0x000fe20000000000 */
[----:B------:R-:W-:Y:S01]  /*0500*/  ISETP.GE.AND P3, PT, R19, RZ, PT ;  /* 0x000000ff1300720c */ /* 0x000fe20003f66270 */
[----:B------:R-:W2:Y:S01]  /*0510*/  F2I.FTZ.U32.TRUNC.NTZ R7, R7 ;  /* 0x0000000700077305 */ /* 0x000ea2000021f000 */
[-C--:B------:R-:W-:Y:S01]  /*0520*/  ISETP.GE.U32.AND P6, PT, R21, R6.reuse, PT ;  /* 0x000000061500720c */ /* 0x080fe20003fc6070 */
[----:B-1----:R-:W-:Y:S01]  /*0530*/  IMAD.MOV.U32 R4, RZ, RZ, RZ ;  /* 0x000000ffff047224 */ /* 0x002fe200078e00ff */
[-C--:B------:R-:W-:Y:S02]  /*0540*/  @!P5 IADD3 R23, PT, PT, R23, -R6.reuse, RZ ;  /* 0x800000061717d210 */ /* 0x080fe40007ffe0ff */
[----:B------:R-:W-:Y:S02]  /*0550*/  @!P5 IADD3 R18, PT, PT, R18, 0x1, RZ ;  /* 0x000000011212d810 */ /* 0x000fe40007ffe0ff */
[----:B------:R-:W-:Y:S01]  /*0560*/  ISETP.GE.U32.AND P4, PT, R23, R6, PT ;  /* 0x000000061700720c */ /* 0x000fe20003f86070 */
[----:B---3--:R-:W-:Y:S01]  /*0570*/  IMAD.MOV R6, RZ, RZ, -R5 ;  /* 0x000000ffff067224 */ /* 0x008fe200078e0a05 */
[----:B------:R-:W-:-:S03]  /*0580*/  LOP3.LUT R19, RZ, R0, RZ, 0x33, !PT ;  /* 0x00000000ff137212 */ /* 0x000fc600078e33ff */
[----:B------:R-:W-:Y:S02]  /*0590*/  IMAD R21, R6, R13, RZ ;  /* 0x0000000d06157224 */ /* 0x000fe400078e02ff */
[----:B------:R-:W-:Y:S01]  /*05a0*/  @P6 IADD3 R17, PT, PT, R17, 0x1, RZ ;  /* 0x0000000111116810 */ /* 0x000fe20007ffe0ff */
[----:B--2---:R-:W-:Y:S01]  /*05b0*/  IMAD.MOV R23, RZ, RZ, -R7 ;  /* 0x000000ffff177224 */ /* 0x004fe200078e0a07 */
[----:B------:R-:W-:Y:S01]  /*05c0*/  ISETP.NE.AND P6, PT, R0, RZ, PT ;  /* 0x000000ff0000720c */ /* 0x000fe20003fc5270 */
[----:B------:R-:W-:Y:S01]  /*05d0*/  IMAD.HI.U32 R5, R5, R21, R4 ;  /* 0x0000001505057227 */ /* 0x000fe200078e0004 */
[----:B------:R-:W-:-:S03]  /*05e0*/  IABS R21, R12 ;  /* 0x0000000c00157213 */ /* 0x000fc60000000000 */
[----:B------:R-:W-:Y:S02]  /*05f0*/  @P4 VIADD R18, R18, 0x1 ;  /* 0x0000000112124836 */ /* 0x000fe40000000000 */
[----:B------:R-:W-:Y:S02]  /*0600*/  @!P3 IMAD.MOV R17, RZ, RZ, -R17 ;  /* 0x000000ffff11b224 */ /* 0x000fe400078e0a11 */
[----:B------:R-:W-:Y:S01]  /*0610*/  IMAD.MOV.U32 R6, RZ, RZ, RZ ;  /* 0x000000ffff067224 */ /* 0x000fe200078e00ff */
[----:B------:R-:W-:Y:S02]  /*0620*/  MOV R20, R18 ;  /* 0x0000001200147202 */ /* 0x000fe40000000f00 */
[----:B------:R-:W-:Y:S01]  /*0630*/  SEL R4, R19, R17, !P6 ;  /* 0x0000001113047207 */ /* 0x000fe20007000000 */
[----:B------:R-:W-:Y:S02]  /*0640*/  IMAD R17, R23, R16, RZ ;  /* 0x0000001017117224 */ /* 0x000fe400078e02ff */
[----:B------:R-:W-:Y:S01]  /*0650*/  @!P2 IMAD.MOV R20, RZ, RZ, -R20 ;  /* 0x000000ffff14a224 */ /* 0x000fe200078e0a14 */
[----:B------:R-:W-:Y:S01]  /*0660*/  IABS R22, R4 ;  /* 0x0000000400167213 */ /* 0x000fe20000000000 */
[----:B------:R-:W-:Y:S01]  /*0670*/  IMAD.HI.U32 R18, R7, R17, R6 ;  /* 0x0000001107127227 */ /* 0x000fe200078e0006 */
[----:B------:R-:W-:-:S02]  /*0680*/  IADD3 R7, PT, PT, RZ, -R21, RZ ;  /* 0x80000015ff077210 */ /* 0x000fc40007ffe0ff */
[----:B------:R-:W-:Y:S01]  /*0690*/  SEL R6, R19, R20, !P6 ;  /* 0x0000001413067207 */ /* 0x000fe20007000000 */
[----:B------:R-:W-:Y:S02]  /*06a0*/  IMAD.MOV.U32 R20, RZ, RZ, R22 ;  /* 0x000000ffff147224 */ /* 0x000fe400078e0016 */
[----:B------:R-:W-:Y:S01]  /*06b0*/  IMAD.HI.U32 R18, R18, R15, RZ ;  /* 0x0000000f12127227 */ /* 0x000fe200078e00ff */
[----:B------:R-:W-:-:S03]  /*06c0*/  IABS R17, R6 ;  /* 0x0000000600117213 */ /* 0x000fc60000000000 */
[----:B------:R-:W-:-:S04]  /*06d0*/  IMAD.HI.U32 R5, R5, R20, RZ ;  /* 0x0000001405057227 */ /* 0x000fc800078e00ff */
[----:B------:R-:W-:Y:S02]  /*06e0*/  IMAD R15, R18, R7, R15 ;  /* 0x00000007120f7224 */ /* 0x000fe400078e020f */
[----:B------:R-:W-:Y:S02]  /*06f0*/  IMAD.MOV R7, RZ, RZ, -R5 ;  /* 0x000000ffff077224 */ /* 0x000fe400078e0a05 */
[----:B------:R-:W-:Y:S01]  /*0700*/  IMAD.HI.U32 R5, R14, R17, RZ ;  /* 0x000000110e057227 */ /* 0x000fe200078e00ff */
[----:B------:R-:W-:-:S03]  /*0710*/  ISETP.GT.U32.AND P4, PT, R16, R15, PT ;  /* 0x0000000f1000720c */ /* 0x000fc60003f84070 */
[----:B------:R-:W-:Y:S01]  /*0720*/  IMAD R14, R13, R7, R20 ;  /* 0x000000070d0e7224 */ /* 0x000fe200078e0214 */
[----:B------:R-:W-:-:S04]  /*0730*/  IADD3 R5, PT, PT, -R5, RZ, RZ ;  /* 0x000000ff05057210 */ /* 0x000fc80007ffe1ff */
[----:B------:R-:W-:Y:S01]  /*0740*/  ISETP.GT.U32.AND P2, PT, R13, R14, PT ;  /* 0x0000000e0d00720c */ /* 0x000fe20003f44070 */
[----:B------:R-:W-:Y:S01]  /*0750*/  IMAD R7, R10, R5, R17 ;  /* 0x000000050a077224 */ /* 0x000fe200078e0211 */
[----:B------:R-:W-:-:S03]  /*0760*/  LOP3.LUT R5, R11, R12, RZ, 0x3c, !PT ;  /* 0x0000000c0b057212 */ /* 0x000fc600078e3cff */
[----:B------:R-:W-:Y:S01]  /*0770*/  @!P4 IMAD.IADD R15, R15, 0x1, -R16 ;  /* 0x000000010f0fc824 */ /* 0x000fe200078e0a10 */
[----:B------:R-:W-:Y:S02]  /*0780*/  ISETP.GT.U32.AND P5, PT, R10, R7, PT ;  /* 0x000000070a00720c */ /* 0x000fe40003fa4070 */
[----:B------:R-:W-:Y:S02]  /*0790*/  ISETP.GE.AND P3, PT, R5, RZ, PT ;  /* 0x000000ff0500720c */ /* 0x000fe40003f66270 */
[----:B------:R-:W-:Y:S02]  /*07a0*/  ISETP.GE.U32.AND P6, PT, R15, R16, PT ;  /* 0x000000100f00720c */ /* 0x000fe40003fc6070 */
[----:B------:R-:W-:Y:S01]  /*07b0*/  @!P4 IADD3 R18, PT, PT, R18, 0x1, RZ ;  /* 0x000000011212c810 */ /* 0x000fe20007ffe0ff */
[----:B------:R-:W-:Y:S01]  /*07c0*/  @!P2 IMAD.IADD R14, R14, 0x1, -R13 ;  /* 0x000000010e0ea824 */ /* 0x000fe200078e0a0d */
[----:B------:R-:W-:Y:S02]  /*07d0*/  ISETP.GE.AND P4, PT, R4, RZ, PT ;  /* 0x000000ff0400720c */ /* 0x000fe40003f86270 */
[----:B------:R-:W1:Y:S02]  /*07e0*/  LDC.64 R4, c[0x0][0x380] ;  /* 0x0000e000ff047b82 */ /* 0x000e640000000a00 */
[----:B------:R-:W-:Y:S01]  /*07f0*/  ISETP.GT.U32.AND P2, PT, R13, R14, PT ;  /* 0x0000000e0d00720c */ /* 0x000fe20003f44070 */
[----:B------:R-:W-:-:S04]  /*0800*/  @!P5 IMAD.IADD R7, R7, 0x1, -R10 ;  /* 0x000000010707d824 */ /* 0x000fc800078e0a0a */
[----:B------:R-:W-:Y:S01]  /*0810*/  @P6 VIADD R18, R18, 0x1 ;  /* 0x0000000112126836 */ /* 0x000fe20000000000 */
[----:B------:R-:W-:Y:S02]  /*0820*/  ISETP.GT.U32.AND P5, PT, R10, R7, PT ;  /* 0x000000070a00720c */ /* 0x000fe40003fa4070 */
[C---:B------:R-:W-:Y:S01]  /*0830*/  ISETP.GE.AND P6, PT, R6.reuse, RZ, PT ;  /* 0x000000ff0600720c */ /* 0x040fe20003fc6270 */
[----:B------:R-:W-:Y:S01]  /*0840*/  @!P3 IMAD.MOV R18, RZ, RZ, -R18 ;  /* 0x000000ffff12b224 */ /* 0x000fe200078e0a12 */
[----:B------:R-:W-:Y:S02]  /*0850*/  ISETP.NE.AND P3, PT, R3, RZ, PT ;  /* 0x000000ff0300720c */ /* 0x000fe40003f65270 */
[----:B------:R-:W-:Y:S02]  /*0860*/  IADD3 R6, PT, PT, -R6, RZ, RZ ;  /* 0x000000ff06067210 */ /* 0x000fe40007ffe1ff */
[----:B------:R-:W-:Y:S02]  /*0870*/  @!P2 IADD3 R14, PT, PT, R14, -R13, RZ ;  /* 0x8000000d0e0ea210 */ /* 0x000fe40007ffe0ff */
[----:B------:R-:W-:-:S02]  /*0880*/  ISETP.NE.AND P2, PT, R12, RZ, PT ;  /* 0x000000ff0c00720c */ /* 0x000fc40003f45270 */
[----:B------:R-:W-:Y:S01]  /*0890*/  @!P4 IADD3 R14, PT, PT, -R14, RZ, RZ ;  /* 0x000000ff0e0ec210 */ /* 0x000fe20007ffe1ff */
[----:B------:R-:W-:Y:S02]  /*08a0*/  @!P5 IMAD.IADD R7, R7, 0x1, -R10 ;  /* 0x000000010707d824 */ /* 0x000fe400078e0a0a */
[----:B0-----:R-:W-:Y:S02]  /*08b0*/  VIADD R10, R3, UR6 ;  /* 0x00000006030a7c36 */ /* 0x001fe40008000000 */
[----:B------:R-:W-:Y:S01]  /*08c0*/  @!P6 IMAD.MOV R7, RZ, RZ, -R7 ;  /* 0x000000ffff07e224 */ /* 0x000fe200078e0a07 */
[----:B------:R-:W-:-:S04]  /*08d0*/  @!P3 LOP3.LUT R14, RZ, R3, RZ, 0x33, !PT ;  /* 0x00000003ff0eb212 */ /* 0x000fc800078e33ff */
[----:B------:R-:W-:Y:S01]  /*08e0*/  SEL R2, R2, R7, !P1 ;  /* 0x0000000702027207 */ /* 0x000fe20004800000 */
[----:B------:R-:W-:Y:S01]  /*08f0*/  IMAD R7, R0, R6, R11 ;  /* 0x0000000600077224 */ /* 0x000fe200078e020b */
[----:B------:R-:W-:-:S05]  /*0900*/  @!P2 LOP3.LUT R18, RZ, R12, RZ, 0x33, !PT ;  /* 0x0000000cff12a212 */ /* 0x000fca00078e33ff */
[----:B------:R-:W-:-:S04]  /*0910*/  IMAD R10, R18, R10, R14 ;  /* 0x0000000a120a7224 */ /* 0x000fc800078e020e */
[----:B------:R-:W-:-:S04]  /*0920*/  IMAD R2, R10, R9, R2 ;  /* 0x000000090a027224 */ /* 0x000fc800078e0202 */
[----:B------:R-:W-:-:S04]  /*0930*/  IMAD R7, R2, R0, R7 ;  /* 0x0000000002077224 */ /* 0x000fc800078e0207 */
[----:B-1----:R-:W-:Y:S02]  /*0940*/  IMAD.WIDE R4, R7, 0x4, R4 ;  /* 0x0000000407047825 */ /* 0x002fe400078e0204 */
[----:B------:R-:W0:Y:S04]  /*0950*/  LDC.64 R6, c[0x0][0x388] ;  /* 0x0000e200ff067b82 */ /* 0x000e280000000a00 */
[----:B------:R-:W2:Y:S01]  /*0960*/  LDG.E R5, desc[UR4][R4.64] ;  /* 0x0000000404057981 */ /* 0x000ea2000c1e1900 */
[----:B0-----:R-:W-:-:S05]  /*0970*/  IMAD.WIDE R6, R11, 0x4, R6 ;  /* 0x000000040b067825 */ /* 0x001fca00078e0206 */
[----:B--2---:R0:W-:Y:S02]  /*0980*/  STG.E desc[UR4][R6.64], R5 ;  /* 0x0000000506007986 */ /* 0x0041e4000c101904 */
.L_x_33:
[----:B------:R-:W-:Y:S05]  /*0990*/  BSYNC.RECONVERGENT B0 ;  /* 0x0000000000007941 */ /* 0x000fea0003800200 */
.L_x_32:
[----:B------:R-:W-:Y:S05]  /*09a0*/  @P0 EXIT ;  /* 0x000000000000094d */ /* 0x000fea0003800000 */
[----:B------:R-:W-:Y:S01]  /*09b0*/  IABS R2, R9 ;  /* 0x0000000900027213 */ /* 0x000fe20000000000 */
[----:B------:R-:W-:Y:S01]  /*09c0*/  IMAD R15, R9, R8, RZ ;  /* 0x00000008090f7224 */ /* 0x000fe200078e02ff */
[----:B0-----:R-:W-:Y:S02]  /*09d0*/  IABS R7, R0 ;  /* 0x0000000000077213 */ /* 0x001fe40000000000 */
[----:B------:R-:W0:Y:S01]  /*09e0*/  I2F.RP R6, R2 ;  /* 0x0000000200067306 */ /* 0x000e220000209400 */
[----:B------:R-:W-:Y:S02]  /*09f0*/  IABS R14, R11 ;  /* 0x0000000b000e7213 */ /* 0x000fe40000000000 */
[----:B------:R-:W-:Y:S02]  /*0a00*/  LOP3.LUT R10, RZ, R9, RZ, 0x33, !PT ;  /* 0x00000009ff0a7212 */ /* 0x000fe400078e33ff */
[----:B------:R-:W-:-:S03]  /*0a10*/  IABS R16, R8 ;  /* 0x0000000800107213 */ /* 0x000fc60000000000 */
[----:B0-----:R-:W0:Y:S02]  /*0a20*/  MUFU.RCP R6, R6 ;  /* 0x0000000600067308 */ /* 0x001e240000001000 */
[----:B0-----:R-:W-:-:S06]  /*0a30*/  VIADD R4, R6, 0xffffffe ;  /* 0x0ffffffe06047836 */ /* 0x001fcc0000000000 */
[----:B------:R-:W0:Y:S08]  /*0a40*/  I2F.RP R6, R7 ;  /* 0x0000000700067306 */ /* 0x000e300000209400 */
[----:B------:R1:W2:Y:S08]  /*0a50*/  F2I.FTZ.U32.TRUNC.NTZ R5, R4 ;  /* 0x0000000400057305 */ /* 0x0002b0000021f000 */
[----:B0-----:R-:W0:Y:S01]  /*0a60*/  MUFU.RCP R6, R6 ;  /* 0x0000000600067308 */ /* 0x001e220000001000 */
[----:B-1----:R-:W-:-:S02]  /*0a70*/  HFMA2 R4, -RZ, RZ, 0, 0 ;  /* 0x00000000ff047431 */ /* 0x002fc400000001ff */
[----:B--2---:R-:W-:-:S04]  /*0a80*/  IMAD.MOV R13, RZ, RZ, -R5 ;  /* 0x000000ffff0d7224 */ /* 0x004fc800078e0a05 */
[----:B------:R-:W-:-:S04]  /*0a90*/  IMAD R13, R13, R2, RZ ;  /* 0x000000020d0d7224 */ /* 0x000fc800078e02ff */
[----:B------:R-:W-:Y:S01]  /*0aa0*/  IMAD.HI.U32 R13, R5, R13, R4 ;  /* 0x0000000d050d7227 */ /* 0x000fe200078e0004 */
[----:B------:R-:W-:Y:S02]  /*0ab0*/  LOP3.LUT R4, R11, R9, RZ, 0x3c, !PT ;  /* 0x000000090b047212 */ /* 0x000fe400078e3cff */
[----:B0-----:R-:W-:Y:S02]  /*0ac0*/  IADD3 R12, PT, PT, R6, 0xffffffe, RZ ;  /* 0x0ffffffe060c7810 */ /* 0x001fe40007ffe0ff */
[----:B------:R-:W-:Y:S01]  /*0ad0*/  ISETP.GE.AND P2, PT, R4, RZ, PT ;  /* 0x000000ff0400720c */ /* 0x000fe20003f46270 */
        /* <DEDUP_REMOVED lines=8> */
[----:B------:R0:W1:Y:S02]  /*0b60*/  F2I.FTZ.U32.TRUNC.NTZ R5, R12 ;  /* 0x0000000c00057305 */ /* 0x000064000021f000 */
[----:B0-----:R-:W-:-:S09]  /*0b70*/  IMAD R12, R15, R0, RZ ;  /* 0x000000000f0c7224 */ /* 0x001fd200078e02ff */
[----:B------:R-:W-:Y:S01]  /*0b80*/  @P1 VIADD R17, R17, 0x1 ;  /* 0x0000000111111836 */ /* 0x000fe20000000000 */
[----:B------:R-:W-:-:S03]  /*0b90*/  IABS R15, R12 ;  /* 0x0000000c000f7213 */ /* 0x000fc60000000000 */
[----:B------:R-:W-:Y:S01]  /*0ba0*/  @!P2 IMAD.MOV R17, RZ, RZ, -R17 ;  /* 0x000000ffff11a224 */ /* 0x000fe200078e0a11 */
[----:B-1----:R-:W-:Y:S01]  /*0bb0*/  IADD3 R4, PT, PT, RZ, -R5, RZ ;  /* 0x80000005ff047210 */ /* 0x002fe20007ffe0ff */
[----:B------:R-:W0:Y:S03]  /*0bc0*/  I2F.RP R18, R15 ;  /* 0x0000000f00127306 */ /* 0x000e260000209400 */
[----:B------:R-:W-:Y:S01]  /*0bd0*/  SEL R17, R10, R17, !P0 ;  /* 0x000000110a117207 */ /* 0x000fe20004000000 */
[----:B------:R-:W-:Y:S02]  /*0be0*/  IMAD R19, R4, R7, RZ ;  /* 0x0000000704137224 */ /* 0x000fe400078e02ff */
[----:B------:R-:W-:Y:S01]  /*0bf0*/  IMAD.MOV.U32 R4, RZ, RZ, RZ ;  /* 0x000000ffff047224 */ /* 0x000fe200078e00ff */
[----:B------:R-:W-:Y:S02]  /*0c00*/  IABS R20, R17 ;  /* 0x0000001100147213 */ /* 0x000fe40000000000 */
[----:B------:R-:W-:Y:S01]  /*0c10*/  LOP3.LUT R17, R17, R0, RZ, 0x3c, !PT ;  /* 0x0000000011117212 */ /* 0x000fe200078e3cff */
[----:B------:R-:W-:-:S02]  /*0c20*/  IMAD.HI.U32 R21, R5, R19, R4 ;  /* 0x0000001305157227 */ /* 0x000fc400078e0004 */
[----:B------:R-:W1:Y:S01]  /*0c30*/  I2F.RP R19, R16 ;  /* 0x0000001000137306 */ /* 0x000e620000209400 */
[----:B------:R-:W-:Y:S02]  /*0c40*/  ISETP.GE.AND P2, PT, R17, RZ, PT ;  /* 0x000000ff1100720c */ /* 0x000fe40003f46270 */
[----:B------:R-:W-:Y:S01]  /*0c50*/  LOP3.LUT R17, R11, R0, RZ, 0x3c, !PT ;  /* 0x000000000b117212 */ /* 0x000fe200078e3cff */
[----:B------:R-:W-:-:S04]  /*0c60*/  IMAD.HI.U32 R4, R21, R20, RZ ;  /* 0x0000001415047227 */ /* 0x000fc800078e00ff */
[----:B------:R-:W-:Y:S01]  /*0c70*/  IMAD.HI.U32 R6, R21, R14, RZ ;  /* 0x0000000e15067227 */ /* 0x000fe200078e00ff */
[----:B------:R-:W-:Y:S01]  /*0c80*/  IADD3 R5, PT, PT, -R4, RZ, RZ ;  /* 0x000000ff04057210 */ /* 0x000fe20007ffe1ff */
[----:B0-----:R-:W-:Y:S04]  /*0c90*/  MUFU.RCP R18, R18 ;  /* 0x0000001200127308 */ /* 0x001fe80000001000 */
[C---:B------:R-:W-:Y:S02]  /*0ca0*/  IMAD R20, R7.reuse, R5, R20 ;  /* 0x0000000507147224 */ /* 0x040fe400078e0214 */
[----:B------:R-:W-:Y:S02]  /*0cb0*/  IMAD.MOV R5, RZ, RZ, -R6 ;  /* 0x000000ffff057224 */ /* 0x000fe400078e0a06 */
[----:B-1----:R-:W0:Y:S01]  /*0cc0*/  MUFU.RCP R19, R19 ;  /* 0x0000001300137308 */ /* 0x002e220000001000 */
[C---:B------:R-:W-:Y:S01]  /*0cd0*/  ISETP.GT.U32.AND P5, PT, R7.reuse, R20, PT ;  /* 0x000000140700720c */ /* 0x040fe20003fa4070 */
[----:B------:R-:W-:-:S05]  /*0ce0*/  IMAD R22, R7, R5, R14 ;  /* 0x0000000507167224 */ /* 0x000fca00078e020e */
[----:B------:R-:W-:-:S07]  /*0cf0*/  ISETP.GT.U32.AND P1, PT, R7, R22, PT ;  /* 0x000000160700720c */ /* 0x000fce0003f24070 */
[--C-:B------:R-:W-:Y:S01]  /*0d00*/  @!P5 IMAD.IADD R20, R20, 0x1, -R7.reuse ;  /* 0x000000011414d824 */ /* 0x100fe200078e0a07 */
[----:B------:R-:W-:Y:S02]  /*0d10*/  @!P5 IADD3 R4, PT, PT, R4, 0x1, RZ ;  /* 0x000000010404d810 */ /* 0x000fe40007ffe0ff */
[----:B0-----:R-:W-:Y:S02]  /*0d20*/  IADD3 R5, PT, PT, R19, 0xffffffe, RZ ;  /* 0x0ffffffe13057810 */ /* 0x001fe40007ffe0ff */
[----:B------:R-:W-:Y:S01]  /*0d30*/  ISETP.GE.U32.AND P4, PT, R20, R7, PT ;  /* 0x000000071400720c */ /* 0x000fe20003f86070 */
[----:B------:R-:W-:Y:S01]  /*0d40*/  @!P1 IMAD.IADD R22, R22, 0x1, -R7 ;  /* 0x0000000116169824 */ /* 0x000fe200078e0a07 */
[----:B------:R-:W-:Y:S02]  /*0d50*/  ISETP.GE.AND P5, PT, R17, RZ, PT ;  /* 0x000000ff1100720c */ /* 0x000fe40003fa6270 */
[----:B------:R-:W0:Y:S01]  /*0d60*/  F2I.FTZ.U32.TRUNC.NTZ R5, R5 ;  /* 0x0000000500057305 */ /* 0x000e22000021f000 */
[----:B------:R-:W-:-:S02]  /*0d70*/  LOP3.LUT R19, RZ, R0, RZ, 0x33, !PT ;  /* 0x00000000ff137212 */ /* 0x000fc400078e33ff */
[----:B------:R-:W-:Y:S01]  /*0d80*/  ISETP.GE.U32.AND P3, PT, R22, R7, PT ;  /* 0x000000071600720c */ /* 0x000fe20003f66070 */
[----:B------:R-:W-:Y:S01]  /*0d90*/  VIADD R7, R18, 0xffffffe ;  /* 0x0ffffffe12077836 */ /* 0x000fe20000000000 */
[----:B------:R-:W-:-:S04]  /*0da0*/  @!P1 IADD3 R6, PT, PT, R6, 0x1, RZ ;  /* 0x0000000106069810 */ /* 0x000fc80007ffe0ff */
[----:B------:R-:W-:Y:S01]  /*0db0*/  @P4 VIADD R4, R4, 0x1 ;  /* 0x0000000104044836 */ /* 0x000fe20000000000 */
[----:B------:R-:W1:Y:S01]  /*0dc0*/  F2I.FTZ.U32.TRUNC.NTZ R7, R7 ;  /* 0x0000000700077305 */ /* 0x000e62000021f000 */
[----:B------:R-:W-:Y:S02]  /*0dd0*/  ISETP.NE.AND P4, PT, R0, RZ, PT ;  /* 0x000000ff0000720c */ /* 0x000fe40003f85270 */
[----:B------:R-:W-:Y:S02]  /*0de0*/  IMAD.MOV.U32 R18, RZ, RZ, R4 ;  /* 0x000000ffff127224 */ /* 0x000fe400078e0004 */
[----:B0-----:R-:W-:Y:S02]  /*0df0*/  IMAD.MOV R17, RZ, RZ, -R5 ;  /* 0x000000ffff117224 */ /* 0x001fe400078e0a05 */
[----:B------:R-:W-:Y:S01]  /*0e00*/  @P3 VIADD R6, R6, 0x1 ;  /* 0x0000000106063836 */ /* 0x000fe20000000000 */
[----:B------:R-:W-:Y:S01]  /*0e10*/  @!P2 IADD3 R18, PT, PT, -R18, RZ, RZ ;  /* 0x000000ff1212a210 */ /* 0x000fe20007ffe1ff */
[----:B------:R-:W-:-:S02]  /*0e20*/  IMAD.MOV.U32 R4, RZ, RZ, RZ ;  /* 0x000000ffff047224 */ /* 0x000fc400078e00ff */
[----:B------:R-:W-:Y:S01]  /*0e30*/  IMAD R17, R17, R16, RZ ;  /* 0x0000001011117224 */ /* 0x000fe200078e02ff */
[----:B------:R-:W-:Y:S01]  /*0e40*/  SEL R18, R19, R18, !P4 ;  /* 0x0000001213127207 */ /* 0x000fe20006000000 */
[----:B------:R-:W-:Y:S02]  /*0e50*/  @!P5 IMAD.MOV R6, RZ, RZ, -R6 ;  /* 0x000000ffff06d224 */ /* 0x000fe400078e0a06 */
[----:B------:R-:W-:Y:S01]  /*0e60*/  IMAD.HI.U32 R4, R5, R17, R4 ;  /* 0x0000001105047227 */ /* 0x000fe200078e0004 */
[----:B------:R-:W-:Y:S02]  /*0e70*/  IABS R21, R18 ;  /* 0x0000001200157213 */ /* 0x000fe40000000000 */
[----:B-1----:R-:W-:Y:S02]  /*0e80*/  IADD3 R20, PT, PT, RZ, -R7, RZ ;  /* 0x80000007ff147210 */ /* 0x002fe40007ffe0ff */
[----:B------:R-:W-:Y:S02]  /*0e90*/  MOV R5, R21 ;  /* 0x0000001500057202 */ /* 0x000fe40000000f00 */
[----:B------:R-:W-:Y:S01]  /*0ea0*/  SEL R17, R19, R6, !P4 ;  /* 0x0000000613117207 */ /* 0x000fe20006000000 */
[----:B------:R-:W-:Y:S01]  /*0eb0*/  IMAD R19, R20, R15, RZ ;  /* 0x0000000f14137224 */ /* 0x000fe200078e02ff */
[----:B------:R-:W-:Y:S01]  /*0ec0*/  IABS R21, R12 ;  /* 0x0000000c00157213 */ /* 0x000fe20000000000 */
[----:B------:R-:W-:Y:S01]  /*0ed0*/  IMAD.HI.U32 R4, R4, R5, RZ ;  /* 0x0000000504047227 */ /* 0x000fe200078e00ff */
[----:B------:R-:W-:-:S02]  /*0ee0*/  IABS R20, R17 ;  /* 0x0000001100147213 */ /* 0x000fc40000000000 */
[----:B------:R-:W-:Y:S01]  /*0ef0*/  IADD3 R21, PT, PT, RZ, -R21, RZ ;  /* 0x80000015ff157210 */ /* 0x000fe20007ffe0ff */
[----:B------:R-:W-:Y:S01]  /*0f00*/  IMAD.MOV.U32 R6, RZ, RZ, RZ ;  /* 0x000000ffff067224 */ /* 0x000fe200078e00ff */
[----:B------:R-:W-:-:S03]  /*0f10*/  ISETP.GE.AND P3, PT, R18, RZ, PT ;  /* 0x000000ff1200720c */ /* 0x000fc60003f66270 */
[----:B------:R-:W-:Y:S01]  /*0f20*/  IMAD.HI.U32 R7, R7, R19, R6 ;  /* 0x0000001307077227 */ /* 0x000fe200078e0006 */
[----:B------:R-:W-:-:S03]  /*0f30*/  IADD3 R6, PT, PT, -R4, RZ, RZ ;  /* 0x000000ff04067210 */ /* 0x000fc60007ffe1ff */
[----:B------:R-:W-:Y:S02]  /*0f40*/  IMAD.MOV.U32 R19, RZ, RZ, R20 ;  /* 0x000000ffff137224 */ /* 0x000fe400078e0014 */
[----:B------:R-:W-:Y:S02]  /*0f50*/  IMAD.MOV.U32 R4, RZ, RZ, R21 ;  /* 0x000000ffff047224 */ /* 0x000fe400078e0015 */
[----:B------:R-:W-:-:S04]  /*0f60*/  IMAD.HI.U32 R7, R7, R14, RZ ;  /* 0x0000000e07077227 */ /* 0x000fc800078e00ff */
[----:B------:R-:W-:Y:S02]  /*0f70*/  IMAD R5, R16, R6, R5 ;  /* 0x0000000610057224 */ /* 0x000fe400078e0205 */
[----:B------:R-:W-:-:S03]  /*0f80*/  IMAD.HI.U32 R13, R13, R19, RZ ;  /* 0x000000130d0d7227 */ /* 0x000fc600078e00ff */
[----:B------:R-:W-:Y:S01]  /*0f90*/  ISETP.GT.U32.AND P1, PT, R16, R5, PT ;  /* 0x000000051000720c */ /* 0x000fe20003f24070 */
[----:B------:R-:W-:Y:S01]  /*0fa0*/  IMAD R14, R7, R4, R14 ;  /* 0x00000004070e7224 */ /* 0x000fe200078e020e */
[----:B------:R-:W-:Y:S02]  /*0fb0*/  IADD3 R13, PT, PT, -R13, RZ, RZ ;  /* 0x000000ff0d0d7210 */ /* 0x000fe40007ffe1ff */
[----:B------:R-:W-:Y:S02]  /*0fc0*/  LOP3.LUT R4, R11, R12, RZ, 0x3c, !PT ;  /* 0x0000000c0b047212 */ /* 0x000fe400078e3cff */
[----:B------:R-:W-:Y:S01]  /*0fd0*/  ISETP.GT.U32.AND P5, PT, R15, R14, PT ;  /* 0x0000000e0f00720c */ /* 0x000fe20003fa4070 */
[----:B------:R-:W-:-:S05]  /*0fe0*/  IMAD R13, R2, R13, R19 ;  /* 0x0000000d020d7224 */ /* 0x000fca00078e0213 */
[----:B------:R-:W-:Y:S01]  /*0ff0*/  ISETP.GT.U32.AND P2, PT, R2, R13, PT ;  /* 0x0000000d0200720c */ /* 0x000fe20003f44070 */
[----:B------:R-:W-:-:S05]  /*1000*/  @!P1 IMAD.IADD R5, R5, 0x1, -R16 ;  /* 0x0000000105059824 */ /* 0x000fca00078e0a10 */
[----:B------:R-:W-:Y:S01]  /*1010*/  ISETP.GT.U32.AND P6, PT, R16, R5, PT ;  /* 0x000000051000720c */ /* 0x000fe20003fc4070 */
[----:B------:R-:W-:Y:S01]  /*1020*/  @!P5 VIADD R7, R7, 0x1 ;  /* 0x000000010707d836 */ /* 0x000fe20000000000 */
[-C--:B------:R-:W-:Y:S02]  /*1030*/  @!P5 IADD3 R14, PT, PT, R14, -R15.reuse, RZ ;  /* 0x8000000f0e0ed210 */ /* 0x080fe40007ffe0ff */
[----:B------:R-:W-:Y:S02]  /*1040*/  ISETP.NE.AND P5, PT, R12, RZ, PT ;  /* 0x000000ff0c00720c */ /* 0x000fe40003fa5270 */
[----:B------:R-:W-:Y:S01]  /*1050*/  ISETP.GE.U32.AND P4, PT, R14, R15, PT ;  /* 0x0000000f0e00720c */ /* 0x000fe20003f86070 */
[----:B------:R-:W-:Y:S01]  /*1060*/  @!P2 IMAD.IADD R13, R13, 0x1, -R2 ;  /* 0x000000010d0da824 */ /* 0x000fe200078e0a02 */
[----:B------:R-:W-:-:S04]  /*1070*/  ISETP.GE.AND P2, PT, R4, RZ, PT ;  /* 0x000000ff0400720c */ /* 0x000fc80003f46270 */
[----:B------:R-:W-:Y:S02]  /*1080*/  ISETP.GT.U32.AND P1, PT, R2, R13, PT ;  /* 0x0000000d0200720c */ /* 0x000fe40003f24070 */
[----:B------:R-:W-:Y:S02]  /*1090*/  @!P6 IADD3 R5, PT, PT, R5, -R16, RZ ;  /* 0x800000100505e210 */ /* 0x000fe40007ffe0ff */
[----:B------:R-:W-:-:S03]  /*10a0*/  ISETP.NE.AND P6, PT, R8, RZ, PT ;  /* 0x000000ff0800720c */ /* 0x000fc60003fc5270 */
[----:B------:R-:W-:Y:S01]  /*10b0*/  @P4 IADD3 R7, PT, PT, R7, 0x1, RZ ;  /* 0x0000000107074810 */ /* 0x000fe20007ffe0ff */
[----:B------:R-:W-:Y:S01]  /*10c0*/  IMAD.MOV.U32 R6, RZ, RZ, R5 ;  /* 0x000000ffff067224 */ /* 0x000fe200078e0005 */
[----:B------:R-:W-:Y:S01]  /*10d0*/  ISETP.GE.AND P4, PT, R17, RZ, PT ;  /* 0x000000ff1100720c */ /* 0x000fe20003f86270 */
[----:B------:R-:W0:Y:S01]  /*10e0*/  LDC.64 R4, c[0x0][0x380] ;  /* 0x0000e000ff047b82 */ /* 0x000e220000000a00 */
[----:B------:R-:W-:Y:S01]  /*10f0*/  @!P2 IADD3 R7, PT, PT, -R7, RZ, RZ ;  /* 0x000000ff0707a210 */ /* 0x000fe20007ffe1ff */
[----:B------:R-:W-:Y:S01]  /*1100*/  @!P3 IMAD.MOV R6, RZ, RZ, -R6 ;  /* 0x000000ffff06b224 */ /* 0x000fe200078e0a06 */
[----:B------:R-:W-:Y:S01]  /*1110*/  @!P1 IADD3 R13, PT, PT, R13, -R2, RZ ;  /* 0x800000020d0d9210 */ /* 0x000fe20007ffe0ff */
[----:B------:R-:W-:Y:S01]  /*1120*/  IMAD.IADD R2, R3, 0x1, R8 ;  /* 0x0000000103027824 */ /* 0x000fe200078e0208 */
[----:B------:R-:W-:Y:S02]  /*1130*/  @!P5 LOP3.LUT R7, RZ, R12, RZ, 0x33, !PT ;  /* 0x0000000cff07d212 */ /* 0x000fe400078e33ff */
[----:B------:R-:W-:-:S02]  /*1140*/  @!P6 LOP3.LUT R6, RZ, R8, RZ, 0x33, !PT ;  /* 0x00000008ff06e212 */ /* 0x000fc400078e33ff */
[----:B------:R-:W-:Y:S02]  /*1150*/  IADD3 R17, PT, PT, -R17, RZ, RZ ;  /* 0x000000ff11117210 */ /* 0x000fe40007ffe1ff */
[----:B------:R-:W-:Y:S01]  /*1160*/  IADD3 R3, PT, PT, R6, R3, RZ ;  /* 0x0000000306037210 */ /* 0x000fe20007ffe0ff */
[----:B------:R-:W-:-:S04]  /*1170*/  @!P4 IMAD.MOV R13, RZ, RZ, -R13 ;  /* 0x000000ffff0dc224 */ /* 0x000fc800078e0a0d */
[----:B------:R-:W-:Y:S01]  /*1180*/  IMAD R2, R2, R7, R3 ;  /* 0x0000000702027224 */ /* 0x000fe200078e0203 */
[----:B------:R-:W-:Y:S01]  /*1190*/  SEL R10, R10, R13, !P0 ;  /* 0x0000000d0a0a7207 */ /* 0x000fe20004000000 */
[----:B------:R-:W-:-:S04]  /*11a0*/  IMAD R3, R0, R17, R11 ;  /* 0x0000001100037224 */ /* 0x000fc800078e020b */
        /* <DEDUP_REMOVED lines=8> */
.L_x_34:
        /* <DEDUP_REMOVED lines=13> */
.L_x_56:


//--------------------- .text.concat_channel_forward_kernel --------------------------
	.section	.text.concat_channel_forward_kernel,"ax",@progbits
	.align	128
        .global         concat_channel_forward_kernel
        .type           concat_channel_forward_kernel,@function
        .size           concat_channel_forward_kernel,(.L_x_57 - concat_channel_forward_kernel)
        .other          concat_channel_forward_kernel,@"STO_CUDA_ENTRY STV_DEFAULT"
concat_channel_forward_kernel:
.text.concat_channel_forward_kernel:
        /* <DEDUP_REMOVED lines=9> */
[----:B-1----:R-:W-:-:S04]  /*0090*/  IMAD R5, R3, R2, RZ ;  /* 0x0000000203057224 */ /* 0x002fc800078e02ff */
[----:B--2---:R-:W-:Y:S02]  /*00a0*/  IMAD R4, R5, R8, RZ ;  /* 0x0000000805047224 */ /* 0x004fe400078e02ff */
[----:B---3--:R-:W-:Y:S02]  /*00b0*/  IMAD R7, R2, R0, RZ ;  /* 0x0000000002077224 */ /* 0x008fe400078e02ff */
[----:B0-----:R-:W-:Y:S01]  /*00c0*/  IMAD R2, R10, UR4, R11 ;  /* 0x000000040a027c24 */ /* 0x001fe2000f8e020b */
[----:B------:R-:W0:Y:S01]  /*00d0*/  LDCU.64 UR4, c[0x0][0x358] ;  /* 0x00006b00ff0477ac */ /* 0x000e220008000a00 */
[----:B------:R-:W-:Y:S02]  /*00e0*/  IMAD R6, R7, R8, RZ ;  /* 0x0000000807067224 */ /* 0x000fe400078e02ff */
[-C--:B----4-:R-:W-:Y:S02]  /*00f0*/  IMAD R5, R4, R9.reuse, RZ ;  /* 0x0000000904057224 */ /* 0x090fe400078e02ff */
[----:B------:R-:W-:-:S03]  /*0100*/  IMAD R7, R6, R9, RZ ;  /* 0x0000000906077224 */ /* 0x000fc600078e02ff */
[C---:B------:R-:W-:Y:S02]  /*0110*/  ISETP.GE.AND P1, PT, R2.reuse, R5, PT ;  /* 0x000000050200720c */ /* 0x040fe40003f26270 */
[----:B------:R-:W-:-:S11]  /*0120*/  ISETP.GE.AND P0, PT, R2, R7, PT ;  /* 0x000000070200720c */ /* 0x000fd60003f06270 */
[----:B0-----:R-:W-:Y:S05]  /*0130*/  @P1 BRA `(.L_x_36) ;  /* 0x0000000800241947 */ /* 0x001fea0003800000 */
[----:B------:R-:W0:Y:S01]  /*0140*/  LDC.64 R4, c[0x0][0x380] ;  /* 0x0000e000ff047b82 */ /* 0x000e220000000a00 */
[----:B------:R-:W-:Y:S01]  /*0150*/  IABS R11, R8 ;  /* 0x00000008000b7213 */ /* 0x000fe20000000000 */
[----:B------:R-:W1:Y:S03]  /*0160*/  LDCU UR6, c[0x0][0x3a0] ;  /* 0x00007400ff0677ac */ /* 0x000e660008000800 */
[----:B------:R-:W2:Y:S01]  /*0170*/  I2F.RP R12, R11 ;  /* 0x0000000b000c7306 */ /* 0x000ea20000209400 */
[----:B0-----:R-:W-:-:S05]  /*0180*/  IMAD.WIDE R4, R2, 0x4, R4 ;  /* 0x0000000402047825 */ /* 0x001fca00078e0204 */
[----:B------:R0:W3:Y:S02]  /*0190*/  LDG.E R10, desc[UR4][R4.64] ;  /* 0x00000004040a7981 */ /* 0x0000e4000c1e1900 */
[----:B--2---:R-:W2:Y:S01]  /*01a0*/  MUFU.RCP R12, R12 ;  /* 0x0000000c000c7308 */ /* 0x004ea20000001000 */
[----:B------:R-:W-:Y:S02]  /*01b0*/  IABS R16, R2 ;  /* 0x0000000200107213 */ /* 0x000fe40000000000 */
[----:B------:R-:W-:Y:S01]  /*01c0*/  IABS R19, R9 ;  /* 0x0000000900137213 */ /* 0x000fe20000000000 */
[----:B--2---:R-:W-:Y:S01]  /*01d0*/  VIADD R6, R12, 0xffffffe ;  /* 0x0ffffffe0c067836 */ /* 0x004fe20000000000 */
[----:B------:R-:W-:-:S03]  /*01e0*/  LOP3.LUT R12, RZ, R8, RZ, 0x33, !PT ;  /* 0x00000008ff0c7212 */ /* 0x000fc600078e33ff */
[----:B------:R2:W4:Y:S02]  /*01f0*/  F2I.FTZ.U32.TRUNC.NTZ R7, R6 ;  /* 0x0000000600077305 */ /* 0x000524000021f000 */
[----:B--2---:R-:W-:Y:S02]  /*0200*/  HFMA2 R6, -RZ, RZ, 0, 0 ;  /* 0x00000000ff067431 */ /* 0x004fe400000001ff */
[----:B----4-:R-:W-:-:S04]  /*0210*/  IMAD.MOV R14, RZ, RZ, -R7 ;  /* 0x000000ffff0e7224 */ /* 0x010fc800078e0a07 */
[----:B------:R-:W-:Y:S01]  /*0220*/  IMAD R15, R14, R11, RZ ;  /* 0x0000000b0e0f7224 */ /* 0x000fe200078e02ff */
[----:B------:R-:W-:-:S03]  /*0230*/  IABS R14, R3 ;  /* 0x00000003000e7213 */ /* 0x000fc60000000000 */
[----:B------:R-:W-:Y:S02]  /*0240*/  IMAD.HI.U32 R15, R7, R15, R6 ;  /* 0x0000000f070f7227 */ /* 0x000fe400078e0006 */
[----:B------:R-:W2:Y:S04]  /*0250*/  I2F.RP R7, R19 ;  /* 0x0000001300077306 */ /* 0x000ea80000209400 */
[----:B0-----:R-:W-:-:S04]  /*0260*/  IMAD.HI.U32 R4, R15, R16, RZ ;  /* 0x000000100f047227 */ /* 0x001fc800078e00ff */
[----:B------:R-:W-:-:S04]  /*0270*/  IMAD.MOV R6, RZ, RZ, -R4 ;  /* 0x000000ffff067224 */ /* 0x000fc800078e0a04 */
[C---:B------:R-:W-:Y:S01]  /*0280*/  IMAD R6, R11.reuse, R6, R16 ;  /* 0x000000060b067224 */ /* 0x040fe200078e0210 */
[----:B--2---:R-:W0:Y:S04]  /*0290*/  MUFU.RCP R7, R7 ;  /* 0x0000000700077308 */ /* 0x004e280000001000 */
[----:B------:R-:W-:-:S13]  /*02a0*/  ISETP.GT.U32.AND P2, PT, R11, R6, PT ;  /* 0x000000060b00720c */ /* 0x000fda0003f44070 */
[----:B------:R-:W-:Y:S01]  /*02b0*/  @!P2 IMAD.IADD R6, R6, 0x1, -R11 ;  /* 0x000000010606a824 */ /* 0x000fe200078e0a0b */
[----:B0-----:R-:W-:Y:S01]  /*02c0*/  IADD3 R5, PT, PT, R7, 0xffffffe, RZ ;  /* 0x0ffffffe07057810 */ /* 0x001fe20007ffe0ff */
[----:B------:R-:W-:-:S03]  /*02d0*/  @!P2 VIADD R4, R4, 0x1 ;  /* 0x000000010404a836 */ /* 0x000fc60000000000 */
[----:B------:R-:W-:Y:S02]  /*02e0*/  ISETP.GE.U32.AND P1, PT, R6, R11, PT ;  /* 0x0000000b0600720c */ /* 0x000fe40003f26070 */
[----:B------:R-:W-:Y:S01]  /*02f0*/  LOP3.LUT R6, R2, R8, RZ, 0x3c, !PT ;  /* 0x0000000802067212 */ /* 0x000fe200078e3cff */
[----:B------:R-:W0:Y:S03]  /*0300*/  F2I.FTZ.U32.TRUNC.NTZ R5, R5 ;  /* 0x0000000500057305 */ /* 0x000e26000021f000 */
[----:B------:R-:W-:-:S07]  /*0310*/  ISETP.GE.AND P3, PT, R6, RZ, PT ;  /* 0x000000ff0600720c */ /* 0x000fce0003f66270 */
[----:B------:R-:W-:Y:S01]  /*0320*/  @P1 VIADD R4, R4, 0x1 ;  /* 0x0000000104041836 */ /* 0x000fe20000000000 */
[----:B------:R-:W-:-:S04]  /*0330*/  ISETP.NE.AND P1, PT, R8, RZ, PT ;  /* 0x000000ff0800720c */ /* 0x000fc80003f25270 */
[----:B------:R-:W-:Y:S01]  /*0340*/  MOV R7, R4 ;  /* 0x0000000400077202 */ /* 0x000fe20000000f00 */
[----:B------:R-:W-:Y:S02]  /*0350*/  IMAD R4, R3, R8, RZ ;  /* 0x0000000803047224 */ /* 0x000fe400078e02ff */
[----:B0-----:R-:W-:Y:S02]  /*0360*/  IMAD.MOV R6, RZ, RZ, -R5 ;  /* 0x000000ffff067224 */ /* 0x001fe400078e0a05 */
[----:B------:R-:W-:Y:S02]  /*0370*/  @!P3 IMAD.MOV R7, RZ, RZ, -R7 ;  /* 0x000000ffff07b224 */ /* 0x000fe400078e0a07 */
[----:B------:R-:W-:Y:S02]  /*0380*/  IMAD R13, R4, R9, RZ ;  /* 0x00000009040d7224 */ /* 0x000fe400078e02ff */
[----:B------:R-:W-:Y:S02]  /*0390*/  HFMA2 R4, -RZ, RZ, 0, 0 ;  /* 0x00000000ff047431 */ /* 0x000fe400000001ff */
[----:B------:R-:W-:Y:S01]  /*03a0*/  IMAD R17, R6, R19, RZ ;  /* 0x0000001306117224 */ /* 0x000fe200078e02ff */
[----:B------:R-:W-:-:S02]  /*03b0*/  SEL R20, R12, R7, !P1 ;  /* 0x000000070c147207 */ /* 0x000fc40004800000 */
[----:B------:R-:W-:Y:S01]  /*03c0*/  IABS R6, R13 ;  /* 0x0000000d00067213 */ /* 0x000fe20000000000 */
[----:B------:R-:W0:Y:S01]  /*03d0*/  I2F.RP R7, R14 ;  /* 0x0000000e00077306 */ /* 0x000e220000209400 */
[----:B------:R-:W-:Y:S02]  /*03e0*/  IABS R18, R20 ;  /* 0x0000001400127213 */ /* 0x000fe40000000000 */
[----:B------:R-:W-:Y:S01]  /*03f0*/  LOP3.LUT R20, R20, R9, RZ, 0x3c, !PT ;  /* 0x0000000914147212 */ /* 0x000fe200078e3cff */
[----:B------:R-:W-:Y:S01]  /*0400*/  IMAD.HI.U32 R5, R5, R17, R4 ;  /* 0x0000001105057227 */ /* 0x000fe200078e0004 */
[----:B------:R-:W-:-:S03]  /*0410*/  IABS R23, R13 ;  /* 0x0000000d00177213 */ /* 0x000fc60000000000 */
[----:B------:R-:W-:Y:S02]  /*0420*/  IMAD.MOV.U32 R4, RZ, RZ, R18 ;  /* 0x000000ffff047224 */ /* 0x000fe400078e0012 */
[----:B------:R-:W-:Y:S02]  /*0430*/  IMAD.MOV.U32 R17, RZ, RZ, R6 ;  /* 0x000000ffff117224 */ /* 0x000fe400078e0006 */
[C---:B------:R-:W-:Y:S02]  /*0440*/  IMAD.HI.U32 R18, R5.reuse, R4, RZ ;  /* 0x0000000405127227 */ /* 0x040fe400078e00ff */
[----:B------:R-:W2:Y:S02]  /*0450*/  I2F.RP R21, R17 ;  /* 0x0000001100157306 */ /* 0x000ea40000209400 */
[----:B------:R-:W-:Y:S01]  /*0460*/  IMAD.HI.U32 R6, R5, R16, RZ ;  /* 0x0000001005067227 */ /* 0x000fe200078e00ff */
[----:B------:R-:W-:-:S05]  /*0470*/  IADD3 R22, PT, PT, -R18, RZ, RZ ;  /* 0x000000ff12167210 */ /* 0x000fca0007ffe1ff */
[----:B------:R-:W-:Y:S01]  /*0480*/  IMAD R4, R19, R22, R4 ;  /* 0x0000001613047224 */ /* 0x000fe200078e0204 */
[----:B0-----:R-:W0:Y:S01]  /*0490*/  MUFU.RCP R7, R7 ;  /* 0x0000000700077308 */ /* 0x001e220000001000 */
[----:B------:R-:W-:-:S03]  /*04a0*/  IMAD.MOV R22, RZ, RZ, -R6 ;  /* 0x000000ffff167224 */ /* 0x000fc600078e0a06 */
[C---:B------:R-:W-:Y:S01]  /*04b0*/  ISETP.GT.U32.AND P3, PT, R19.reuse, R4, PT ;  /* 0x000000041300720c */ /* 0x040fe20003f64070 */
[----:B------:R-:W-:-:S03]  /*04c0*/  IMAD R22, R19, R22, R16 ;  /* 0x0000001613167224 */ /* 0x000fc600078e0210 */
[----:B--2---:R-:W2:Y:S02]  /*04d0*/  MUFU.RCP R21, R21 ;  /* 0x0000001500157308 */ /* 0x004ea40000001000 */
[----:B------:R-:W-:Y:S01]  /*04e0*/  ISETP.GT.U32.AND P5, PT, R19, R22, PT ;  /* 0x000000161300720c */ /* 0x000fe20003fa4070 */
[----:B0-----:R-:W-:-:S06]  /*04f0*/  VIADD R5, R7, 0xffffffe ;  /* 0x0ffffffe07057836 */ /* 0x001fcc0000000000 */
[-C--:B------:R-:W-:Y:S02]  /*0500*/  @!P3 IADD3 R4, PT, PT, R4, -R19.reuse, RZ ;  /* 0x800000130404b210 */ /* 0x080fe40007ffe0ff */
[----:B------:R-:W-:Y:S02]  /*0510*/  @!P3 IADD3 R18, PT, PT, R18, 0x1, RZ ;  /* 0x000000011212b810 */ /* 0x000fe40007ffe0ff */
[-C--:B------:R-:W-:Y:S02]  /*0520*/  ISETP.GE.U32.AND P6, PT, R4, R19.reuse, PT ;  /* 0x000000130400720c */ /* 0x080fe40003fc6070 */
[----:B------:R-:W-:Y:S01]  /*0530*/  @!P5 IMAD.IADD R22, R22, 0x1, -R19 ;  /* 0x000000011616d824 */ /* 0x000fe200078e0a13 */
[----:B------:R-:W0:Y:S01]  /*0540*/  F2I.FTZ.U32.TRUNC.NTZ R5, R5 ;  /* 0x0000000500057305 */ /* 0x000e22000021f000 */
[----:B--2---:R-:W-:Y:S01]  /*0550*/  VIADD R7, R21, 0xffffffe ;  /* 0x0ffffffe15077836 */ /* 0x004fe20000000000 */
[----:B------:R-:W-:Y:S01]  /*0560*/  ISETP.GE.AND P3, PT, R20, RZ, PT ;  /* 0x000000ff1400720c */ /* 0x000fe20003f66270 */
[----:B------:R-:W-:Y:S01]  /*0570*/  @!P5 VIADD R6, R6, 0x1 ;  /* 0x000000010606d836 */ /* 0x000fe20000000000 */
[----:B------:R-:W-:-:S02]  /*0580*/  ISETP.GE.U32.AND P4, PT, R22, R19, PT ;  /* 0x000000131600720c */ /* 0x000fc40003f86070 */
[-C--:B------:R-:W-:Y:S02]  /*0590*/  LOP3.LUT R4, R2, R9.reuse, RZ, 0x3c, !PT ;  /* 0x0000000902047212 */ /* 0x080fe400078e3cff */
[----:B------:R-:W2:Y:S01]  /*05a0*/  F2I.FTZ.U32.TRUNC.NTZ R7, R7 ;  /* 0x0000000700077305 */ /* 0x000ea2000021f000 */
[----:B------:R-:W-:Y:S02]  /*05b0*/  LOP3.LUT R19, RZ, R9, RZ, 0x33, !PT ;  /* 0x00000009ff137212 */ /* 0x000fe400078e33ff */
[----:B------:R-:W-:Y:S01]  /*05c0*/  ISETP.GE.AND P2, PT, R4, RZ, PT ;  /* 0x000000ff0400720c */ /* 0x000fe20003f46270 */
[----:B------:R-:W-:Y:S01]  /*05d0*/  @P6 VIADD R18, R18, 0x1 ;  /* 0x0000000112126836 */ /* 0x000fe20000000000 */
[----:B------:R-:W-:Y:S01]  /*05e0*/  MOV R4, RZ ;  /* 0x000000ff00047202 */ /* 0x000fe20000000f00 */
[----:B0-----:R-:W-:Y:S01]  /*05f0*/  IMAD.MOV R21, RZ, RZ, -R5 ;  /* 0x000000ffff157224 */ /* 0x001fe200078e0a05 */
[----:B------:R-:W-:Y:S01]  /*0600*/  ISETP.NE.AND P6, PT, R9, RZ, PT ;  /* 0x000000ff0900720c */ /* 0x000fe20003fc5270 */
[----:B------:R-:W-:Y:S01]  /*0610*/  @!P3 IMAD.MOV R18, RZ, RZ, -R18 ;  /* 0x000000ffff12b224 */ /* 0x000fe200078e0a12 */
[----:B------:R-:W-:Y:S01]  /*0620*/  @P4 IADD3 R6, PT, PT, R6, 0x1, RZ ;  /* 0x0000000106064810 */ /* 0x000fe20007ffe0ff */
[----:B------:R-:W-:-:S04]  /*0630*/  IMAD R21, R21, R14, RZ ;  /* 0x0000000e15157224 */ /* 0x000fc800078e02ff */
[----:B------:R-:W-:Y:S02]  /*0640*/  IMAD.MOV.U32 R20, RZ, RZ, R6 ;  /* 0x000000ffff147224 */ /* 0x000fe400078e0006 */
[----:B------:R-:W-:Y:S02]  /*0650*/  HFMA2 R6, -RZ, RZ, 0, 0 ;  /* 0x00000000ff067431 */ /* 0x000fe400000001ff */
[----:B--2---:R-:W-:Y:S02]  /*0660*/  IMAD.MOV R22, RZ, RZ, -R7 ;  /* 0x000000ffff167224 */ /* 0x004fe400078e0a07 */
[----:B------:R-:W-:Y:S01]  /*0670*/  IMAD.HI.U32 R5, R5, R21, R4 ;  /* 0x0000001505057227 */ /* 0x000fe200078e0004 */
[----:B------:R-:W-:-:S03]  /*0680*/  SEL R4, R19, R18, !P6 ;  /* 0x0000001213047207 */ /* 0x000fc60007000000 */
[----:B------:R-:W-:Y:S01]  /*0690*/  IMAD R21, R22, R17, RZ ;  /* 0x0000001116157224 */ /* 0x000fe200078e02ff */
[----:B------:R-:W-:Y:S01]  /*06a0*/  IABS R22, R4 ;  /* 0x0000000400167213 */ /* 0x000fe20000000000 */
[----:B------:R-:W-:Y:S02]  /*06b0*/  @!P2 IMAD.MOV R20, RZ, RZ, -R20 ;  /* 0x000000ffff14a224 */ /* 0x000fe400078e0a14 */
[----:B------:R-:W-:-:S03]  /*06c0*/  IMAD.HI.U32 R7, R7, R21, R6 ;  /* 0x0000001507077227 */ /* 0x000fc600078e0006 */
[----:B------:R-:W-:Y:S01]  /*06d0*/  SEL R6, R19, R20, !P6 ;  /* 0x0000001413067207 */ /* 0x000fe20007000000 */
[----:B------:R-:W-:Y:S01]  /*06e0*/  IMAD.MOV R18, RZ, RZ, -R23 ;  /* 0x000000ffff127224 */ /* 0x000fe200078e0a17 */
[----:B------:R-:W-:Y:S01]  /*06f0*/  MOV R19, R22 ;  /* 0x0000001600137202 */ /* 0x000fe20000000f00 */
[----:B------:R-:W-:Y:S01]  /*0700*/  IMAD.HI.U32 R7, R7, R16, RZ ;  /* 0x0000001007077227 */ /* 0x000fe200078e00ff */
[----:B------:R-:W-:-:S03]  /*0710*/  IABS R20, R6 ;  /* 0x0000000600147213 */ /* 0x000fc60000000000 */
[----:B------:R-:W-:-:S04]  /*0720*/  IMAD.HI.U32 R5, R5, R19, RZ ;  /* 0x0000001305057227 */ /* 0x000fc800078e00ff */
[----:B------:R-:W-:Y:S02]  /*0730*/  IMAD R16, R7, R18, R16 ;  /* 0x0000001207107224 */ /* 0x000fe400078e0210 */
[----:B------:R-:W-:Y:S02]  /*0740*/  IMAD.MOV R5, RZ, RZ, -R5 ;  /* 0x000000ffff057224 */ /* 0x000fe400078e0a05 */
[----:B------:R-:W-:Y:S01]  /*0750*/  IMAD.HI.U32 R15, R15, R20, RZ ;  /* 0x000000140f0f7227 */ /* 0x000fe200078e00ff */
[----:B------:R-:W-:-:S03]  /*0760*/  ISETP.GT.U32.AND P4, PT, R17, R16, PT ;  /* 0x000000101100720c */ /* 0x000fc60003f84070 */
[----:B------:R-:W-:Y:S02]  /*0770*/  IMAD R5, R14, R5, R19 ;  /* 0x000000050e057224 */ /* 0x000fe400078e0213 */
[----:B------:R-:W-:-:S03]  /*0780*/  IMAD.MOV R15, RZ, RZ, -R15 ;  /* 0x000000ffff0f7224 */ /* 0x000fc600078e0a0f */
[----:B------:R-:W-:Y:S01]  /*0790*/  ISETP.GT.U32.AND P2, PT, R14, R5, PT ;  /* 0x000000050e00720c */ /* 0x000fe20003f44070 */
[----:B------:R-:W-:Y:S01]  /*07a0*/  IMAD R18, R11, R15, R20 ;  /* 0x0000000f0b127224 */ /* 0x000fe200078e0214 */
[----:B------:R-:W-:-:S03]  /*07b0*/  LOP3.LUT R15, R2, R13, RZ, 0x3c, !PT ;  /* 0x0000000d020f7212 */ /* 0x000fc600078e3cff */
[-C--:B------:R-:W-:Y:S01]  /*07c0*/  @!P4 IADD3 R16, PT, PT, R16, -R17.reuse, RZ ;  /* 0x800000111010c210 */ /* 0x080fe20007ffe0ff */
[----:B------:R-:W-:Y:S01]  /*07d0*/  @!P4 VIADD R7, R7, 0x1 ;  /* 0x000000010707c836 */ /* 0x000fe20000000000 */
[----:B------:R-:W-:Y:S02]  /*07e0*/  ISETP.GT.U32.AND P5, PT, R11, R18, PT ;  /* 0x000000120b00720c */ /* 0x000fe40003fa4070 */
[----:B------:R-:W-:Y:S02]  /*07f0*/  ISETP.GE.U32.AND P6, PT, R16, R17, PT ;  /* 0x000000111000720c */ /* 0x000fe40003fc6070 */
[----:B------:R-:W-:Y:S02]  /*0800*/  ISETP.GE.AND P3, PT, R15, RZ, PT ;  /* 0x000000ff0f00720c */ /* 0x000fe40003f66270 */
[----:B------:R-:W-:Y:S01]  /*0810*/  @!P2 IMAD.IADD R5, R5, 0x1, -R14 ;  /* 0x000000010505a824 */ /* 0x000fe200078e0a0e */
[----:B------:R-:W-:-:S04]  /*0820*/  ISETP.GE.AND P4, PT, R4, RZ, PT ;  /* 0x000000ff0400720c */ /* 0x000fc80003f86270 */
[----:B------:R-:W-:Y:S02]  /*0830*/  ISETP.GT.U32.AND P2, PT, R14, R5, PT ;  /* 0x000000050e00720c */ /* 0x000fe40003f44070 */
[----:B------:R-:W-:Y:S02]  /*0840*/  @!P5 IADD3 R18, PT, PT, R18, -R11, RZ ;  /* 0x8000000b1212d210 */ /* 0x000fe40007ffe0ff */
[----:B------:R-:W-:Y:S01]  /*0850*/  @P6 VIADD R7, R7, 0x1 ;  /* 0x0000000107076836 */ /* 0x000fe20000000000 */
[----:B------:R-:W-:Y:S01]  /*0860*/  ISETP.GE.AND P6, PT, R6, RZ, PT ;  /* 0x000000ff0600720c */ /* 0x000fe20003fc6270 */
[----:B------:R-:W-:Y:S01]  /*0870*/  IMAD.MOV R6, RZ, RZ, -R6 ;  /* 0x000000ffff067224 */ /* 0x000fe200078e0a06 */
[----:B------:R-:W-:Y:S01]  /*0880*/  ISETP.GT.U32.AND P5, PT, R11, R18, PT ;  /* 0x000000120b00720c */ /* 0x000fe20003fa4070 */
[----:B------:R-:W-:Y:S02]  /*0890*/  IMAD.MOV.U32 R16, RZ, RZ, R7 ;  /* 0x000000ffff107224 */ /* 0x000fe400078e0007 */
[----:B------:R-:W-:-:S02]  /*08a0*/  IMAD R6, R9, R6, R2 ;  /* 0x0000000609067224 */ /* 0x000fc400078e0202 */
[----:B------:R-:W-:Y:S01]  /*08b0*/  @!P3 IMAD.MOV R16, RZ, RZ, -R16 ;  /* 0x000000ffff10b224 */ /* 0x000fe200078e0a10 */
[----:B------:R-:W-:Y:S02]  /*08c0*/  @!P2 IADD3 R5, PT, PT, R5, -R14, RZ ;  /* 0x8000000e0505a210 */ /* 0x000fe40007ffe0ff */
[----:B------:R-:W-:Y:S02]  /*08d0*/  ISETP.NE.AND P2, PT, R13, RZ, PT ;  /* 0x000000ff0d00720c */ /* 0x000fe40003f45270 */
[C---:B------:R-:W-:Y:S02]  /*08e0*/  ISETP.NE.AND P3, PT, R3.reuse, RZ, PT ;  /* 0x000000ff0300720c */ /* 0x040fe40003f65270 */
[----:B------:R-:W-:Y:S01]  /*08f0*/  MOV R14, R5 ;  /* 0x00000005000e7202 */ /* 0x000fe20000000f00 */
[----:B------:R-:W-:Y:S01]  /*0900*/  @!P5 IMAD.IADD R18, R18, 0x1, -R11 ;  /* 0x000000011212d824 */ /* 0x000fe200078e0a0b */
[----:B------:R-:W0:Y:S01]  /*0910*/  LDC.64 R4, c[0x0][0x390] ;  /* 0x0000e400ff047b82 */ /* 0x000e220000000a00 */
[----:B-1----:R-:W-:-:S02]  /*0920*/  VIADD R11, R3, UR6 ;  /* 0x00000006030b7c36 */ /* 0x002fc40008000000 */
[----:B------:R-:W-:Y:S01]  /*0930*/  @!P4 IMAD.MOV R14, RZ, RZ, -R14 ;  /* 0x000000ffff0ec224 */ /* 0x000fe200078e0a0e */
[----:B------:R-:W-:-:S03]  /*0940*/  @!P6 IADD3 R18, PT, PT, -R18, RZ, RZ ;  /* 0x000000ff1212e210 */ /* 0x000fc60007ffe1ff */
[----:B------:R-:W-:Y:S02]  /*0950*/  @!P2 LOP3.LUT R16, RZ, R13, RZ, 0x33, !PT ;  /* 0x0000000dff10a212 */ /* 0x000fe400078e33ff */
[----:B------:R-:W-:Y:S02]  /*0960*/  @!P3 LOP3.LUT R14, RZ, R3, RZ, 0x33, !PT ;  /* 0x00000003ff0eb212 */ /* 0x000fe400078e33ff */
[----:B------:R-:W-:-:S03]  /*0970*/  SEL R7, R12, R18, !P1 ;  /* 0x000000120c077207 */ /* 0x000fc60004800000 */
[----:B------:R-:W-:-:S04]  /*0980*/  IMAD R11, R16, R11, R14 ;  /* 0x0000000b100b7224 */ /* 0x000fc800078e020e */
[----:B------:R-:W-:-:S04]  /*0990*/  IMAD R7, R11, R8, R7 ;  /* 0x000000080b077224 */ /* 0x000fc800078e0207 */
[----:B------:R-:W-:-:S04]  /*09a0*/  IMAD R7, R7, R9, R6 ;  /* 0x0000000907077224 */ /* 0x000fc800078e0206 */
[----:B0-----:R-:W-:-:S05]  /*09b0*/  IMAD.WIDE R4, R7, 0x4, R4 ;  /* 0x0000000407047825 */ /* 0x001fca00078e0204 */
[----:B---3--:R0:W-:Y:S02]  /*09c0*/  STG.E desc[UR4][R4.64], R10 ;  /* 0x0000000a04007986 */ /* 0x0081e4000c101904 */
.L_x_36:
[----:B------:R-:W-:Y:S05]  /*09d0*/  BSYNC.RECONVERGENT B0 ;  /* 0x0000000000007941 */ /* 0x000fea0003800200 */
.L_x_35:
[----:B------:R-:W-:Y:S05]  /*09e0*/  @P0 EXIT ;  /* 0x000000000000094d */ /* 0x000fea0003800000 */
[----:B0-----:R-:W0:Y:S01]  /*09f0*/  LDC.64 R4, c[0x0][0x388] ;  /* 0x0000e200ff047b82 */ /* 0x001e220000000a00 */
[----:B------:R-:W-:-:S04]  /*0a00*/  IABS R11, R8 ;  /* 0x00000008000b7213 */ /* 0x000fc80000000000 */
[----:B------:R-:W1:Y:S01]  /*0a10*/  I2F.RP R7, R11 ;  /* 0x0000000b00077306 */ /* 0x000e620000209400 */
[----:B0-----:R-:W-:-:S05]  /*0a20*/  IMAD.WIDE R4, R2, 0x4, R4 ;  /* 0x0000000402047825 */ /* 0x001fca00078e0204 */
[----:B------:R0:W2:Y:S02]  /*0a30*/  LDG.E R10, desc[UR4][R4.64] ;  /* 0x00000004040a7981 */ /* 0x0000a4000c1e1900 */
[----:B-1----:R-:W1:Y:S01]  /*0a40*/  MUFU.RCP R7, R7 ;  /* 0x0000000700077308 */ /* 0x002e620000001000 */
[----:B------:R-:W-:Y:S02]  /*0a50*/  IABS R14, R9 ;  /* 0x00000009000e7213 */ /* 0x000fe40000000000 */
[----:B------:R-:W-:Y:S01]  /*0a60*/  IABS R16, R2 ;  /* 0x0000000200107213 */ /* 0x000fe20000000000 */
[----:B-1----:R-:W-:-:S04]  /*0a70*/  VIADD R12, R7, 0xffffffe ;  /* 0x0ffffffe070c7836 */ /* 0x002fc80000000000 */
[----:B------:R1:W3:Y:S02]  /*0a80*/  F2I.FTZ.U32.TRUNC.NTZ R15, R12 ;  /* 0x0000000c000f7305 */ /* 0x0002e4000021f000 */
[----:B-1----:R-:W-:Y:S02]  /*0a90*/  LOP3.LUT R12, RZ, R8, RZ, 0x33, !PT ;  /* 0x00000008ff0c7212 */ /* 0x002fe400078e33ff */
[----:B---3--:R-:W-:-:S05]  /*0aa0*/  IADD3 R6, PT, PT, RZ, -R15, RZ ;  /* 0x8000000fff067210 */ /* 0x008fca0007ffe0ff */
[----:B------:R-:W-:Y:S02]  /*0ab0*/  IMAD R13, R6, R11, RZ ;  /* 0x0000000b060d7224 */ /* 0x000fe400078e02ff */
[----:B------:R-:W-:Y:S02]  /*0ac0*/  IMAD.MOV.U32 R6, RZ, RZ, R14 ;  /* 0x000000ffff067224 */ /* 0x000fe400078e000e */
[----:B------:R-:W-:-:S04]  /*0ad0*/  IMAD.MOV.U32 R14, RZ, RZ, RZ ;  /* 0x000000ffff0e7224 */ /* 0x000fc800078e00ff */
[----:B------:R-:W-:Y:S01]  /*0ae0*/  IMAD.HI.U32 R14, R15, R13, R14 ;  /* 0x0000000d0f0e7227 */ /* 0x000fe200078e000e */
[----:B------:R-:W-:Y:S01]  /*0af0*/  MOV R15, R16 ;  /* 0x00000010000f7202 */ /* 0x000fe20000000f00 */
[----:B------:R-:W1:Y:S01]  /*0b00*/  I2F.RP R13, R6 ;  /* 0x00000006000d7306 */ /* 0x000e620000209400 */
[----:B------:R-:W-:-:S03]  /*0b10*/  IABS R16, R0 ;  /* 0x0000000000107213 */ /* 0x000fc60000000000 */
[----:B------:R-:W-:-:S04]  /*0b20*/  IMAD.HI.U32 R7, R14, R15, RZ ;  /* 0x0000000f0e077227 */ /* 0x000fc800078e00ff */
[----:B0-----:R-:W-:-:S04]  /*0b30*/  IMAD.MOV R4, RZ, RZ, -R7 ;  /* 0x000000ffff047224 */ /* 0x001fc800078e0a07 */
[C---:B------:R-:W-:Y:S01]  /*0b40*/  IMAD R4, R11.reuse, R4, R15 ;  /* 0x000000040b047224 */ /* 0x040fe200078e020f */
[----:B-1----:R-:W0:Y:S04]  /*0b50*/  MUFU.RCP R13, R13 ;  /* 0x0000000d000d7308 */ /* 0x002e280000001000 */
[----:B------:R-:W-:-:S13]  /*0b60*/  ISETP.GT.U32.AND P0, PT, R11, R4, PT ;  /* 0x000000040b00720c */ /* 0x000fda0003f04070 */
[----:B------:R-:W-:Y:S01]  /*0b70*/  @!P0 IMAD.IADD R4, R4, 0x1, -R11 ;  /* 0x0000000104048824 */ /* 0x000fe200078e0a0b */
[----:B0-----:R-:W-:Y:S01]  /*0b80*/  IADD3 R5, PT, PT, R13, 0xffffffe, RZ ;  /* 0x0ffffffe0d057810 */ /* 0x001fe20007ffe0ff */
[----:B------:R-:W-:Y:S01]  /*0b90*/  @!P0 VIADD R7, R7, 0x1 ;  /* 0x0000000107078836 */ /* 0x000fe20000000000 */
[----:B------:R-:W-:Y:S02]  /*0ba0*/  ISETP.NE.AND P0, PT, R8, RZ, PT ;  /* 0x000000ff0800720c */ /* 0x000fe40003f05270 */
[----:B------:R-:W-:Y:S02]  /*0bb0*/  ISETP.GE.U32.AND P1, PT, R4, R11, PT ;  /* 0x0000000b0400720c */ /* 0x000fe40003f26070 */
[----:B------:R-:W-:Y:S01]  /*0bc0*/  LOP3.LUT R4, R2, R8, RZ, 0x3c, !PT ;  /* 0x0000000802047212 */ /* 0x000fe200078e3cff */
[----:B------:R-:W0:Y:S03]  /*0bd0*/  F2I.FTZ.U32.TRUNC.NTZ R5, R5 ;  /* 0x0000000500057305 */ /* 0x000e26000021f000 */
[----:B------:R-:W-:Y:S01]  /*0be0*/  ISETP.GE.AND P2, PT, R4, RZ, PT ;  /* 0x000000ff0400720c */ /* 0x000fe20003f46270 */
[----:B------:R-:W-:-:S06]  /*0bf0*/  IMAD R4, R8, R0, RZ ;  /* 0x0000000008047224 */ /* 0x000fcc00078e02ff */
[----:B------:R-:W-:Y:S01]  /*0c00*/  @P1 VIADD R7, R7, 0x1 ;  /* 0x0000000107071836 */ /* 0x000fe20000000000 */
[----:B0-----:R-:W-:-:S05]  /*0c10*/  IADD3 R13, PT, PT, RZ, -R5, RZ ;  /* 0x80000005ff0d7210 */ /* 0x001fca0007ffe0ff */
[----:B------:R-:W-:-:S05]  /*0c20*/  @!P2 IMAD.MOV R7, RZ, RZ, -R7 ;  /* 0x000000ffff07a224 */ /* 0x000fca00078e0a07 */
[----:B------:R-:W-:Y:S01]  /*0c30*/  SEL R20, R12, R7, !P0 ;  /* 0x000000070c147207 */ /* 0x000fe20004000000 */
[----:B------:R-:W-:Y:S02]  /*0c40*/  IMAD R7, R13, R6, RZ ;  /* 0x000000060d077224 */ /* 0x000fe400078e02ff */
[-C--:B------:R-:W-:Y:S01]  /*0c50*/  IMAD R13, R4, R9.reuse, RZ ;  /* 0x00000009040d7224 */ /* 0x080fe200078e02ff */
[----:B------:R-:W-:Y:S01]  /*0c60*/  IABS R19, R20 ;  /* 0x0000001400137213 */ /* 0x000fe20000000000 */
[----:B------:R-:W-:Y:S01]  /*0c70*/  IMAD.MOV.U32 R4, RZ, RZ, RZ ;  /* 0x000000ffff047224 */ /* 0x000fe200078e00ff */
[----:B------:R-:W-:Y:S02]  /*0c80*/  LOP3.LUT R20, R20, R9, RZ, 0x3c, !PT ;  /* 0x0000000914147212 */ /* 0x000fe400078e3cff */
[----:B------:R-:W-:Y:S01]  /*0c90*/  IABS R17, R13 ;  /* 0x0000000d00117213 */ /* 0x000fe20000000000 */
[----:B------:R-:W-:Y:S01]  /*0ca0*/  IMAD.HI.U32 R18, R5, R7, R4 ;  /* 0x0000000705127227 */ /* 0x000fe200078e0004 */
[----:B------:R-:W-:-:S02]  /*0cb0*/  MOV R5, R19 ;  /* 0x0000001300057202 */ /* 0x000fc40000000f00 */
[----:B------:R-:W0:Y:S01]  /*0cc0*/  I2F.RP R19, R16 ;  /* 0x0000001000137306 */ /* 0x000e220000209400 */
[----:B------:R-:W-:Y:S02]  /*0cd0*/  ISETP.GE.AND P2, PT, R20, RZ, PT ;  /* 0x000000ff1400720c */ /* 0x000fe40003f46270 */
[----:B------:R-:W-:Y:S01]  /*0ce0*/  IMAD.HI.U32 R4, R18, R5, RZ ;  /* 0x0000000512047227 */ /* 0x000fe200078e00ff */
[----:B------:R-:W-:-:S03]  /*0cf0*/  LOP3.LUT R20, RZ, R9, RZ, 0x33, !PT ;  /* 0x00000009ff147212 */ /* 0x000fc600078e33ff */
[----:B------:R-:W-:Y:S01]  /*0d00*/  IMAD.MOV R21, RZ, RZ, -R4 ;  /* 0x000000ffff157224 */ /* 0x000fe200078e0a04 */
[----:B------:R-:W1:Y:S01]  /*0d10*/  I2F.RP R7, R17 ;  /* 0x0000001100077306 */ /* 0x000e620000209400 */
[----:B------:R-:W-:-:S04]  /*0d20*/  IMAD.HI.U32 R18, R18, R15, RZ ;  /* 0x0000000f12127227 */ /* 0x000fc800078e00ff */
[C---:B------:R-:W-:Y:S02]  /*0d30*/  IMAD R5, R6.reuse, R21, R5 ;  /* 0x0000001506057224 */ /* 0x040fe400078e0205 */
[----:B------:R-:W-:Y:S01]  /*0d40*/  IMAD.MOV R21, RZ, RZ, -R18 ;  /* 0x000000ffff157224 */ /* 0x000fe200078e0a12 */
[----:B0-----:R-:W0:Y:S02]  /*0d50*/  MUFU.RCP R19, R19 ;  /* 0x0000001300137308 */ /* 0x001e240000001000 */
[C---:B------:R-:W-:Y:S01]  /*0d60*/  ISETP.GT.U32.AND P5, PT, R6.reuse, R5, PT ;  /* 0x000000050600720c */ /* 0x040fe20003fa4070 */
[----:B------:R-:W-:-:S05]  /*0d70*/  IMAD R23, R6, R21, R15 ;  /* 0x0000001506177224 */ /* 0x000fca00078e020f */
[----:B------:R-:W-:Y:S01]  /*0d80*/  ISETP.GT.U32.AND P1, PT, R6, R23, PT ;  /* 0x000000170600720c */ /* 0x000fe20003f24070 */
[----:B-1----:R-:W1:Y:S06]  /*0d90*/  MUFU.RCP R7, R7 ;  /* 0x0000000700077308 */ /* 0x002e6c0000001000 */
[-C--:B------:R-:W-:Y:S01]  /*0da0*/  @!P5 IADD3 R5, PT, PT, R5, -R6.reuse, RZ ;  /* 0x800000060505d210 */ /* 0x080fe20007ffe0ff */
[----:B0-----:R-:W-:Y:S01]  /*0db0*/  VIADD R21, R19, 0xffffffe ;  /* 0x0ffffffe13157836 */ /* 0x001fe20000000000 */
[----:B------:R-:W-:Y:S02]  /*0dc0*/  @!P5 IADD3 R4, PT, PT, R4, 0x1, RZ ;  /* 0x000000010404d810 */ /* 0x000fe40007ffe0ff */
[----:B------:R-:W-:-:S02]  /*0dd0*/  ISETP.GE.U32.AND P4, PT, R5, R6, PT ;  /* 0x000000060500720c */ /* 0x000fc40003f86070 */
[----:B------:R-:W-:Y:S01]  /*0de0*/  @!P1 VIADD R18, R18, 0x1 ;  /* 0x0000000112129836 */ /* 0x000fe20000000000 */
[----:B------:R-:W0:Y:S01]  /*0df0*/  F2I.FTZ.U32.TRUNC.NTZ R5, R21 ;  /* 0x0000001500057305 */ /* 0x000e22000021f000 */
[-C--:B------:R-:W-:Y:S02]  /*0e00*/  @!P1 IADD3 R23, PT, PT, R23, -R6.reuse, RZ ;  /* 0x8000000617179210 */ /* 0x080fe40007ffe0ff */
[----:B------:R-:W-:Y:S02]  /*0e10*/  LOP3.LUT R19, R2, R9, RZ, 0x3c, !PT ;  /* 0x0000000902137212 */ /* 0x000fe400078e3cff */
[----:B------:R-:W-:Y:S01]  /*0e20*/  ISETP.GE.U32.AND P3, PT, R23, R6, PT ;  /* 0x000000061700720c */ /* 0x000fe20003f66070 */
[----:B-1----:R-:W-:Y:S01]  /*0e30*/  VIADD R6, R7, 0xffffffe ;  /* 0x0ffffffe07067836 */ /* 0x002fe20000000000 */
[----:B------:R-:W-:-:S03]  /*0e40*/  ISETP.GE.AND P5, PT, R19, RZ, PT ;  /* 0x000000ff1300720c */ /* 0x000fc60003fa6270 */
[----:B------:R-:W1:Y:S01]  /*0e50*/  F2I.FTZ.U32.TRUNC.NTZ R7, R6 ;  /* 0x0000000600077305 */ /* 0x000e62000021f000 */
[----:B------:R-:W-:Y:S01]  /*0e60*/  @P4 VIADD R4, R4, 0x1 ;  /* 0x0000000104044836 */ /* 0x000fe20000000000 */
[----:B------:R-:W-:Y:S02]  /*0e70*/  ISETP.NE.AND P4, PT, R9, RZ, PT ;  /* 0x000000ff0900720c */ /* 0x000fe40003f85270 */
[----:B0-----:R-:W-:Y:S02]  /*0e80*/  IADD3 R21, PT, PT, RZ, -R5, RZ ;  /* 0x80000005ff157210 */ /* 0x001fe40007ffe0ff */
[----:B------:R-:W-:Y:S02]  /*0e90*/  MOV R19, R4 ;  /* 0x0000000400137202 */ /* 0x000fe40000000f00 */
[----:B------:R-:W-:Y:S02]  /*0ea0*/  @P3 VIADD R18, R18, 0x1 ;  /* 0x0000000112123836 */ /* 0x000fe40000000000 */
[----:B------:R-:W-:Y:S01]  /*0eb0*/  IMAD.MOV.U32 R4, RZ, RZ, RZ ;  /* 0x000000ffff047224 */ /* 0x000fe200078e00ff */
[----:B------:R-:W-:Y:S01]  /*0ec0*/  @!P2 IADD3 R19, PT, PT, -R19, RZ, RZ ;  /* 0x000000ff1313a210 */ /* 0x000fe20007ffe1ff */
[----:B------:R-:W-:-:S02]  /*0ed0*/  IMAD R21, R21, R16, RZ ;  /* 0x0000001015157224 */ /* 0x000fc400078e02ff */
[----:B------:R-:W-:Y:S01]  /*0ee0*/  @!P5 IMAD.MOV R18, RZ, RZ, -R18 ;  /* 0x000000ffff12d224 */ /* 0x000fe200078e0a12 */
[C---:B------:R-:W-:Y:S01]  /*0ef0*/  SEL R19, R20.reuse, R19, !P4 ;  /* 0x0000001314137207 */ /* 0x040fe20006000000 */
[----:B------:R-:W-:Y:S01]  /*0f00*/  IMAD.HI.U32 R4, R5, R21, R4 ;  /* 0x0000001505047227 */ /* 0x000fe200078e0004 */
[----:B-1----:R-:W-:Y:S02]  /*0f10*/  IADD3 R6, PT, PT, RZ, -R7, RZ ;  /* 0x80000007ff067210 */ /* 0x002fe40007ffe0ff */
[----:B------:R-:W-:Y:S02]  /*0f20*/  IABS R22, R19 ;  /* 0x0000001300167213 */ /* 0x000fe40000000000 */
[----:B------:R-:W-:Y:S01]  /*0f30*/  SEL R18, R20, R18, !P4 ;  /* 0x0000001214127207 */ /* 0x000fe20006000000 */
[----:B------:R-:W-:Y:S01]  /*0f40*/  IMAD R21, R6, R17, RZ ;  /* 0x0000001106157224 */ /* 0x000fe200078e02ff */
[----:B------:R-:W-:Y:S01]  /*0f50*/  MOV R5, R22 ;  /* 0x0000001600057202 */ /* 0x000fe20000000f00 */
[----:B------:R-:W-:Y:S01]  /*0f60*/  IMAD.MOV.U32 R6, RZ, RZ, RZ ;  /* 0x000000ffff067224 */ /* 0x000fe200078e00ff */
[----:B------:R-:W-:-:S02]  /*0f70*/  IABS R20, R13 ;  /* 0x0000000d00147213 */ /* 0x000fc40000000000 */
[----:B------:R-:W-:Y:S01]  /*0f80*/  IABS R22, R18 ;  /* 0x0000001200167213 */ /* 0x000fe20000000000 */
[----:B------:R-:W-:Y:S01]  /*0f90*/  IMAD.HI.U32 R4, R4, R5, RZ ;  /* 0x0000000504047227 */ /* 0x000fe200078e00ff */
[----:B------:R-:W-:-:S03]  /*0fa0*/  ISETP.GE.AND P3, PT, R19, RZ, PT ;  /* 0x000000ff1300720c */ /* 0x000fc60003f66270 */
[----:B------:R-:W-:Y:S01]  /*0fb0*/  IMAD.HI.U32 R6, R7, R21, R6 ;  /* 0x0000001507067227 */ /* 0x000fe200078e0006 */
[----:B------:R-:W-:Y:S02]  /*0fc0*/  IADD3 R21, PT, PT, RZ, -R20, RZ ;  /* 0x80000014ff157210 */ /* 0x000fe40007ffe0ff */
[----:B------:R-:W-:Y:S01]  /*0fd0*/  IADD3 R7, PT, PT, -R4, RZ, RZ ;  /* 0x000000ff04077210 */ /* 0x000fe20007ffe1ff */
[----:B------:R-:W-:Y:S02]  /*0fe0*/  IMAD.MOV.U32 R20, RZ, RZ, R22 ;  /* 0x000000ffff147224 */ /* 0x000fe400078e0016 */
[----:B------:R-:W-:Y:S02]  /*0ff0*/  IMAD.MOV.U32 R4, RZ, RZ, R21 ;  /* 0x000000ffff047224 */ /* 0x000fe400078e0015 */
[----:B------:R-:W-:-:S04]  /*1000*/  IMAD.HI.U32 R6, R6, R15, RZ ;  /* 0x0000000f06067227 */ /* 0x000fc800078e00ff */
[----:B------:R-:W-:Y:S02]  /*1010*/  IMAD R5, R16, R7, R5 ;  /* 0x0000000710057224 */ /* 0x000fe400078e0205 */
[----:B------:R-:W-:-:S03]  /*1020*/  IMAD.HI.U32 R14, R14, R20, RZ ;  /* 0x000000140e0e7227 */ /* 0x000fc600078e00ff */
[----:B------:R-:W-:Y:S01]  /*1030*/  ISETP.GT.U32.AND P1, PT, R16, R5, PT ;  /* 0x000000051000720c */ /* 0x000fe20003f24070 */
[----:B------:R-:W-:Y:S01]  /*1040*/  IMAD R4, R6, R4, R15 ;  /* 0x0000000406047224 */ /* 0x000fe200078e020f */
[----:B------:R-:W-:Y:S01]  /*1050*/  IADD3 R14, PT, PT, -R14, RZ, RZ ;  /* 0x000000ff0e0e7210 */ /* 0x000fe20007ffe1ff */
[----:B------:R-:W-:-:S03]  /*1060*/  IMAD.IADD R7, R3, 0x1, R0 ;  /* 0x0000000103077824 */ /* 0x000fc600078e0200 */
        /* <DEDUP_REMOVED lines=10> */
[----:B------:R-:W-:-:S04]  /*1110*/  LOP3.LUT R4, R2, R13, RZ, 0x3c, !PT ;  /* 0x0000000d02047212 */ /* 0x000fc800078e3cff */
[----:B------:R-:W-:Y:S02]  /*1120*/  ISETP.GT.U32.AND P1, PT, R11, R14, PT ;  /* 0x0000000e0b00720c */ /* 0x000fe40003f24070 */
[----:B------:R-:W-:Y:S02]  /*1130*/  @!P6 IADD3 R5, PT, PT, R5, -R16, RZ ;  /* 0x800000100505e210 */ /* 0x000fe40007ffe0ff */
[----:B------:R-:W-:Y:S02]  /*1140*/  ISETP.NE.AND P6, PT, R0, RZ, PT ;  /* 0x000000ff0000720c */ /* 0x000fe40003fc5270 */
[----:B------:R-:W-:Y:S01]  /*1150*/  ISETP.GE.AND P2, PT, R4, RZ, PT ;  /* 0x000000ff0400720c */ /* 0x000fe20003f46270 */
[----:B------:R-:W-:Y:S01]  /*1160*/  IMAD.MOV.U32 R16, RZ, RZ, R5 ;  /* 0x000000ffff107224 */ /* 0x000fe200078e0005 */
[----:B------:R-:W-:Y:S01]  /*1170*/  @P4 IADD3 R6, PT, PT, R6, 0x1, RZ ;  /* 0x0000000106064810 */ /* 0x000fe20007ffe0ff */
[----:B------:R-:W0:Y:S01]  /*1180*/  LDC.64 R4, c[0x0][0x390] ;  /* 0x0000e400ff047b82 */ /* 0x000e220000000a00 */
[C---:B------:R-:W-:Y:S01]  /*1190*/  ISETP.GE.AND P4, PT, R18.reuse, RZ, PT ;  /* 0x000000ff1200720c */ /* 0x040fe20003f86270 */
[----:B------:R-:W-:Y:S01]  /*11a0*/  @!P3 IMAD.MOV R16, RZ, RZ, -R16 ;  /* 0x000000ffff10b224 */ /* 0x000fe200078e0a10 */
[----:B------:R-:W-:-:S02]  /*11b0*/  IADD3 R18, PT, PT, -R18, RZ, RZ ;  /* 0x000000ff12127210 */ /* 0x000fc40007ffe1ff */
[----:B------:R-:W-:-:S03]  /*11c0*/  @!P1 IADD3 R14, PT, PT, R14, -R11, RZ ;  /* 0x8000000b0e0e9210 */ /* 0x000fc60007ffe0ff */
[----:B------:R-:W-:Y:S01]  /*11d0*/  @!P6 LOP3.LUT R16, RZ, R0, RZ, 0x33, !PT ;  /* 0x00000000ff10e212 */ /* 0x000fe200078e33ff */
[----:B------:R-:W-:Y:S01]  /*11e0*/  IMAD R2, R9, R18, R2 ;  /* 0x0000001209027224 */ /* 0x000fe200078e0202 */
[----:B------:R-:W-:Y:S02]  /*11f0*/  @!P2 IADD3 R6, PT, PT, -R6, RZ, RZ ;  /* 0x000000ff0606a210 */ /* 0x000fe40007ffe1ff */
[----:B------:R-:W-:Y:S02]  /*1200*/  @!P5 LOP3.LUT R6, RZ, R13, RZ, 0x33, !PT ;  /* 0x0000000dff06d212 */ /* 0x000fe400078e33ff */
[----:B------:R-:W-:Y:S01]  /*1210*/  @!P4 IMAD.MOV R14, RZ, RZ, -R14 ;  /* 0x000000ffff0ec224 */ /* 0x000fe200078e0a0e */
[----:B------:R-:W-:-:S04]  /*1220*/  IADD3 R0, PT, PT, R16, R3, RZ ;  /* 0x0000000310007210 */ /* 0x000fc80007ffe0ff */
[----:B------:R-:W-:Y:S01]  /*1230*/  SEL R3, R12, R14, !P0 ;  /* 0x0000000e0c037207 */ /* 0x000fe20004000000 */
[----:B------:R-:W-:-:S04]  /*1240*/  IMAD R0, R7, R6, R0 ;  /* 0x0000000607007224 */ /* 0x000fc800078e0200 */
[----:B------:R-:W-:-:S04]  /*1250*/  IMAD R0, R0, R8, R3 ;  /* 0x0000000800007224 */ /* 0x000fc800078e0203 */
[----:B------:R-:W-:-:S04]  /*1260*/  IMAD R9, R0, R9, R2 ;  /* 0x0000000900097224 */ /* 0x000fc800078e0202 */
[----:B0-----:R-:W-:-:S05]  /*1270*/  IMAD.WIDE R4, R9, 0x4, R4 ;  /* 0x0000000409047825 */ /* 0x001fca00078e0204 */
[----:B--2---:R-:W-:Y:S01]  /*1280*/  STG.E desc[UR4][R4.64], R10 ;  /* 0x0000000a04007986 */ /* 0x004fe2000c101904 */
[----:B------:R-:W-:Y:S05]  /*1290*/  EXIT ;  /* 0x000000000000794d */ /* 0x000fea0003800000 */
.L_x_37:
        /* <DEDUP_REMOVED lines=14> */
.L_x_57:


//--------------------- .text.constrain_kernel    --------------------------
	.section	.text.constrain_kernel,"ax",@progbits
	.align	128
        .global         constrain_kernel
        .type           constrain_kernel,@function
        .size           constrain_kernel,(.L_x_58 - constrain_kernel)
        .other          constrain_kernel,@"STO_CUDA_ENTRY STV_DEFAULT"
constrain_kernel:
.text.constrain_kernel:
[----:B------:R-:W-:Y:S01]  /*0000*/  LDC R1, c[0x0][0x37c] ;  /* 0x0000df00ff017b82 */ /* 0x000fe20000000800 */
[----:B------:R-:W0:Y:S07]  /*0010*/  S2R R3, SR_TID.X ;  /* 0x0000000000037919 */ /* 0x000e2e0000002100 */
[----:B------:R-:W-:Y:S01]  /*0020*/  S2UR UR4, SR_CTAID.X ;  /* 0x00000000000479c3 */ /* 0x000fe20000002500 */
[----:B------:R-:W1:Y:S01]  /*0030*/  LDCU UR6, c[0x0][0x370] ;  /* 0x00006e00ff0677ac */ /* 0x000e620008000800 */
[----:B------:R-:W2:Y:S06]  /*0040*/  LDCU UR7, c[0x0][0x380] ;  /* 0x00007000ff0777ac */ /* 0x000eac0008000800 */
[----:B------:R-:W1:Y:S08]  /*0050*/  S2UR UR5, SR_CTAID.Y ;  /* 0x00000000000579c3 */ /* 0x000e700000002600 */
[----:B------:R-:W0:Y:S01]  /*0060*/  LDC R0, c[0x0][0x360] ;  /* 0x0000d800ff007b82 */ /* 0x000e220000000800 */
[----:B-1----:R-:W-:-:S06]  /*0070*/  UIMAD UR4, UR5, UR6, UR4 ;  /* 0x00000006050472a4 */ /* 0x002fcc000f8e0204 */
[----:B0-----:R-:W-:-:S05]  /*0080*/  IMAD R0, R0, UR4, R3 ;  /* 0x0000000400007c24 */ /* 0x001fca000f8e0203 */
[----:B--2---:R-:W-:-:S13]  /*0090*/  ISETP.GE.AND P0, PT, R0, UR7, PT ;  /* 0x0000000700007c0c */ /* 0x004fda000bf06270 */
[----:B------:R-:W-:Y:S05]  /*00a0*/  @P0 EXIT ;  /* 0x000000000000094d */ /* 0x000fea0003800000 */
[----:B------:R-:W0:Y:S01]  /*00b0*/  LDC.64 R2, c[0x0][0x388] ;  /* 0x0000e200ff027b82 */ /* 0x000e220000000a00 */
[----:B------:R-:W1:Y:S01]  /*00c0*/  LDCU UR6, c[0x0][0x390] ;  /* 0x00007200ff0677ac */ /* 0x000e620008000800 */
[----:B------:R-:W2:Y:S01]  /*00d0*/  LDCU.64 UR4, c[0x0][0x358] ;  /* 0x00006b00ff0477ac */ /* 0x000ea20008000a00 */
[----:B-1----:R-:W-:Y:S01]  /*00e0*/  IMAD R5, R0, UR6, RZ ;  /* 0x0000000600057c24 */ /* 0x002fe2000f8e02ff */
[----:B------:R-:W1:Y:S03]  /*00f0*/  LDCU UR6, c[0x0][0x384] ;  /* 0x00007080ff0677ac */ /* 0x000e660008000800 */
[----:B0-----:R-:W-:-:S05]  /*0100*/  IMAD.WIDE R2, R5, 0x4, R2 ;  /* 0x0000000405027825 */ /* 0x001fca00078e0202 */
[----:B--2---:R-:W1:Y:S02]  /*0110*/  LDG.E R0, desc[UR4][R2.64] ;  /* 0x0000000402007981 */ /* 0x004e64000c1e1900 */
[----:B-1----:R-:W-:-:S04]  /*0120*/  FMNMX R0, R0, -UR6, !PT ;  /* 0x8000000600007c09 */ /* 0x002fc8000f800000 */
[----:B------:R-:W-:-:S05]  /*0130*/  FMNMX R5, R0, UR6, PT ;  /* 0x0000000600057c09 */ /* 0x000fca000b800000 */
[----:B------:R-:W-:Y:S01]  /*0140*/  STG.E desc[UR4][R2.64], R5 ;  /* 0x0000000502007986 */ /* 0x000fe2000c101904 */
[----:B------:R-:W-:Y:S05]  /*0150*/  EXIT ;  /* 0x000000000000794d */ /* 0x000fea0003800000 */
.L_x_38:
        /* <DEDUP_REMOVED lines=10> */
.L_x_58:


//--------------------- .text.scal_add_kernel     --------------------------
	.section	.text.scal_add_kernel,"ax",@progbits
	.align	128
        .global         scal_add_kernel
        .type           scal_add_kernel,@function
        .size           scal_add_kernel,(.L_x_59 - scal_add_kernel)
        .other          scal_add_kernel,@"STO_CUDA_ENTRY STV_DEFAULT"
scal_add_kernel:
.text.scal_add_kernel:
        /* <DEDUP_REMOVED lines=16> */
[----:B0-----:R-:W-:Y:S02]  /*0100*/  IMAD.WIDE R2, R5, 0x4, R2 ;  /* 0x0000000405027825 */ /* 0x001fe400078e0202 */
[----:B------:R-:W1:Y:S03]  /*0110*/  LDC R5, c[0x0][0x388] ;  /* 0x0000e200ff057b82 */ /* 0x000e660000000800 */
[----:B--2---:R-:W1:Y:S02]  /*0120*/  LDG.E R0, desc[UR4][R2.64] ;  /* 0x0000000402007981 */ /* 0x004e64000c1e1900 */
[----:B-1----:R-:W-:-:S05]  /*0130*/  FFMA R5, R0, UR6, R5 ;  /* 0x0000000600057c23 */ /* 0x002fca0008000005 */
[----:B------:R-:W-:Y:S01]  /*0140*/  STG.E desc[UR4][R2.64], R5 ;  /* 0x0000000502007986 */ /* 0x000fe2000c101904 */
[----:B------:R-:W-:Y:S05]  /*0150*/  EXIT ;  /* 0x000000000000794d */ /* 0x000fea0003800000 */
.L_x_39:
        /* <DEDUP_REMOVED lines=10> */
.L_x_59:


//--------------------- .text.axpy_kernel         --------------------------
	.section	.text.axpy_kernel,"ax",@progbits
	.align	128
        .global         axpy_kernel
        .type           axpy_kernel,@function
        .size           axpy_kernel,(.L_x_60 - axpy_kernel)
        .other          axpy_kernel,@"STO_CUDA_ENTRY STV_DEFAULT"
axpy_kernel:
.text.axpy_kernel:
        /* <DEDUP_REMOVED lines=12> */
[----:B------:R-:W1:Y:S01]  /*00c0*/  LDCU.64 UR4, c[0x0][0x358] ;  /* 0x00006b00ff0477ac */ /* 0x000e620008000a00 */
[----:B------:R-:W2:Y:S06]  /*00d0*/  LDCU UR6, c[0x0][0x384] ;  /* 0x00007080ff0677ac */ /* 0x000eac0008000800 */
[----:B------:R-:W3:Y:S08]  /*00e0*/  LDC.64 R8, c[0x0][0x3a0] ;  /* 0x0000e800ff087b82 */ /* 0x000ef00000000a00 */
[----:B------:R-:W4:Y:S08]  /*00f0*/  LDC.64 R2, c[0x0][0x388] ;  /* 0x0000e200ff027b82 */ /* 0x000f300000000a00 */
[----:B------:R-:W5:Y:S01]  /*0100*/  LDC.64 R4, c[0x0][0x398] ;  /* 0x0000e600ff047b82 */ /* 0x000f620000000a00 */
[----:B0-----:R-:W-:-:S02]  /*0110*/  IMAD R7, R0, R7, R6 ;  /* 0x0000000700077224 */ /* 0x001fc400078e0206 */
[----:B---3--:R-:W-:Y:S02]  /*0120*/  IMAD R9, R0, R9, R8 ;  /* 0x0000000900097224 */ /* 0x008fe400078e0208 */
[----:B----4-:R-:W-:-:S06]  /*0130*/  IMAD.WIDE R2, R7, 0x4, R2 ;  /* 0x0000000407027825 */ /* 0x010fcc00078e0202 */
[----:B-1----:R-:W2:Y:S01]  /*0140*/  LDG.E R2, desc[UR4][R2.64] ;  /* 0x0000000402027981 */ /* 0x002ea2000c1e1900 */
[----:B-----5:R-:W-:-:S05]  /*0150*/  IMAD.WIDE R4, R9, 0x4, R4 ;  /* 0x0000000409047825 */ /* 0x020fca00078e0204 */
[----:B------:R-:W2:Y:S02]  /*0160*/  LDG.E R7, desc[UR4][R4.64] ;  /* 0x0000000404077981 */ /* 0x000ea4000c1e1900 */
[----:B--2---:R-:W-:-:S05]  /*0170*/  FFMA R7, R2, UR6, R7 ;  /* 0x0000000602077c23 */ /* 0x004fca0008000007 */
[----:B------:R-:W-:Y:S01]  /*0180*/  STG.E desc[UR4][R4.64], R7 ;  /* 0x0000000704007986 */ /* 0x000fe2000c101904 */
[----:B------:R-:W-:Y:S05]  /*0190*/  EXIT ;  /* 0x000000000000794d */ /* 0x000fea0003800000 */
.L_x_40:
        /* <DEDUP_REMOVED lines=14> */
.L_x_60:


//--------------------- .text.pow_kernel          --------------------------
	.section	.text.pow_kernel,"ax",@progbits
	.align	128
        .global         pow_kernel
        .type           pow_kernel,@function
        .size           pow_kernel,(.L_x_61 - pow_kernel)
        .other          pow_kernel,@"STO_CUDA_ENTRY STV_DEFAULT"
pow_kernel:
.text.pow_kernel:
        /* <DEDUP_REMOVED lines=14> */
[----:B-1----:R-:W-:-:S04]  /*00e0*/  IMAD R5, R0, UR6, RZ ;  /* 0x0000000600057c24 */ /* 0x002fc8000f8e02ff */
[----:B0-----:R-:W-:-:S06]  /*00f0*/  IMAD.WIDE R2, R5, 0x4, R2 ;  /* 0x0000000405027825 */ /* 0x001fcc00078e0202 */
[----:B--2---:R-:W2:Y:S01]  /*0100*/  LDG.E R2, desc[UR4][R2.64] ;  /* 0x0000000402027981 */ /* 0x004ea2000c1e1900 */
[----:B------:R-:W-:Y:S01]  /*0110*/  HFMA2 R9, -RZ, RZ, 0.771484375, 0.21533203125 ;  /* 0x3a2c32e4ff097431 */ /* 0x000fe200000001ff */
[----:B------:R-:W-:Y:S01]  /*0120*/  BSSY.RECONVERGENT B0, `(.L_x_41) ;  /* 0x000005a000007945 */ /* 0x000fe20003800200 */
[C---:B--2---:R-:W-:Y:S01]  /*0130*/  FMUL R5, |R2|.reuse, 16777216 ;  /* 0x4b80000002057820 */ /* 0x044fe20000400200 */
[----:B------:R-:W-:-:S04]  /*0140*/  FSETP.GEU.AND P0, PT, |R2|, 1.175494350822287508e-38, PT ;  /* 0x008000000200780b */ /* 0x000fc80003f0e200 */
[----:B------:R-:W-:Y:S02]  /*0150*/  FSEL R5, R5, |R2|, !P0 ;  /* 0x4000000205057208 */ /* 0x000fe40004000000 */
[----:B------:R-:W-:Y:S02]  /*0160*/  FSEL R3, RZ, -24, P0 ;  /* 0xc1c00000ff037808 */ /* 0x000fe40000000000 */
[----:B------:R-:W-:-:S04]  /*0170*/  IADD3 R4, PT, PT, R5, -0x3f3504f3, RZ ;  /* 0xc0cafb0d05047810 */ /* 0x000fc80007ffe0ff */
[----:B------:R-:W-:-:S04]  /*0180*/  LOP3.LUT R4, R4, 0xff800000, RZ, 0xc0, !PT ;  /* 0xff80000004047812 */ /* 0x000fc800078ec0ff */
[-C--:B------:R-:W-:Y:S02]  /*0190*/  IADD3 R5, PT, PT, R5, -R4.reuse, RZ ;  /* 0x8000000405057210 */ /* 0x080fe40007ffe0ff */
[----:B------:R-:W-:-:S03]  /*01a0*/  I2FP.F32.S32 R4, R4 ;  /* 0x0000000400047245 */ /* 0x000fc60000201400 */
[C---:B------:R-:W-:Y:S01]  /*01b0*/  FADD R6, R5.reuse, 1 ;  /* 0x3f80000005067421 */ /* 0x040fe20000000000 */
[----:B------:R-:W-:Y:S01]  /*01c0*/  FADD R5, R5, -1 ;  /* 0xbf80000005057421 */ /* 0x000fe20000000000 */
[----:B------:R-:W-:-:S03]  /*01d0*/  FFMA R3, R4, 1.1920928955078125e-07, R3 ;  /* 0x3400000004037823 */ /* 0x000fc60000000003 */
[----:B------:R-:W-:Y:S01]  /*01e0*/  FADD R7, R5, R5 ;  /* 0x0000000505077221 */ /* 0x000fe20000000000 */
[----:B------:R-:W0:Y:S03]  /*01f0*/  MUFU.RCP R6, R6 ;  /* 0x0000000600067308 */ /* 0x000e260000001000 */
[----:B0-----:R-:W-:-:S04]  /*0200*/  FMUL R8, R6, R7 ;  /* 0x0000000706087220 */ /* 0x001fc80000400000 */
[----:B------:R-:W-:Y:S01]  /*0210*/  FADD R7, R5, -R8 ;  /* 0x8000000805077221 */ /* 0x000fe20000000000 */
[CC--:B------:R-:W-:Y:S01]  /*0220*/  FMUL R4, R8.reuse, R8.reuse ;  /* 0x0000000808047220 */ /* 0x0c0fe20000400000 */
[----:B------:R-:W-:Y:S02]  /*0230*/  FFMA R12, R8, 1.4426950216293334961, R3 ;  /* 0x3fb8aa3b080c7823 */ /* 0x000fe40000000003 */
[----:B------:R-:W-:Y:S01]  /*0240*/  FADD R10, R7, R7 ;  /* 0x00000007070a7221 */ /* 0x000fe20000000000 */
[C---:B------:R-:W-:Y:S01]  /*0250*/  FFMA R7, R4.reuse, R9, 0.0032181653659790754318 ;  /* 0x3b52e7db04077423 */ /* 0x040fe20000000009 */
[----:B------:R-:W-:Y:S02]  /*0260*/  FADD R9, R3, -R12 ;  /* 0x8000000c03097221 */ /* 0x000fe40000000000 */
[----:B------:R-:W-:Y:S01]  /*0270*/  FFMA R5, R5, -R8, R10 ;  /* 0x8000000805057223 */ /* 0x000fe2000000000a */
[----:B------:R-:W-:Y:S01]  /*0280*/  FFMA R7, R4, R7, 0.018033718690276145935 ;  /* 0x3c93bb7304077423 */ /* 0x000fe20000000007 */
[----:B------:R-:W0:Y:S02]  /*0290*/  LDC R3, c[0x0][0x384] ;  /* 0x0000e100ff037b82 */ /* 0x000e240000000800 */
[----:B------:R-:W-:Y:S01]  /*02a0*/  FMUL R5, R6, R5 ;  /* 0x0000000506057220 */ /* 0x000fe20000400000 */
[----:B------:R-:W-:Y:S01]  /*02b0*/  FFMA R6, R8, 1.4426950216293334961, R9 ;  /* 0x3fb8aa3b08067823 */ /* 0x000fe20000000009 */
[----:B------:R-:W-:-:S03]  /*02c0*/  FFMA R7, R4, R7, 0.12022458761930465698 ;  /* 0x3df6384f04077423 */ /* 0x000fc60000000007 */
[----:B------:R-:W-:Y:S01]  /*02d0*/  FFMA R9, R5, 1.4426950216293334961, R6 ;  /* 0x3fb8aa3b05097823 */ /* 0x000fe20000000006 */
[----:B------:R-:W-:-:S03]  /*02e0*/  FMUL R7, R4, R7 ;  /* 0x0000000704077220 */ /* 0x000fc60000400000 */
[----:B------:R-:W-:Y:S01]  /*02f0*/  FFMA R4, R8, 1.9251366722983220825e-08, R9 ;  /* 0x32a55e3408047823 */ /* 0x000fe20000000009 */
[----:B------:R-:W-:Y:S01]  /*0300*/  FMUL R6, R7, 3 ;  /* 0x4040000007067820 */ /* 0x000fe20000400000 */
[----:B------:R-:W-:-:S03]  /*0310*/  MOV R9, 0x391fcb8e ;  /* 0x391fcb8e00097802 */ /* 0x000fc60000000f00 */
[----:B------:R-:W-:-:S04]  /*0320*/  FFMA R4, R5, R6, R4 ;  /* 0x0000000605047223 */ /* 0x000fc80000000004 */
[----:B------:R-:W-:-:S04]  /*0330*/  FFMA R7, R8, R7, R4 ;  /* 0x0000000708077223 */ /* 0x000fc80000000004 */
[----:B------:R-:W-:-:S04]  /*0340*/  FADD R4, R12, R7 ;  /* 0x000000070c047221 */ /* 0x000fc80000000000 */
[----:B0-----:R-:W-:Y:S01]  /*0350*/  FMUL R5, R4, R3 ;  /* 0x0000000304057220 */ /* 0x001fe20000400000 */
[----:B------:R-:W-:-:S03]  /*0360*/  FADD R12, -R12, R4 ;  /* 0x000000040c0c7221 */ /* 0x000fc60000000100 */
[----:B------:R-:W0:Y:S01]  /*0370*/  FRND R6, R5 ;  /* 0x0000000500067307 */ /* 0x000e220000201000 */
[----:B------:R-:W-:Y:S01]  /*0380*/  FADD R12, R7, -R12 ;  /* 0x8000000c070c7221 */ /* 0x000fe20000000000 */
[-C--:B------:R-:W-:Y:S01]  /*0390*/  FFMA R7, R4, R3.reuse, -R5 ;  /* 0x0000000304077223 */ /* 0x080fe20000000805 */
[C---:B------:R-:W-:Y:S02]  /*03a0*/  FSETP.GT.AND P1, PT, |R5|.reuse, 152, PT ;  /* 0x431800000500780b */ /* 0x040fe40003f24200 */
[C---:B------:R-:W-:Y:S01]  /*03b0*/  FSETP.GEU.AND P2, PT, R5.reuse, RZ, PT ;  /* 0x000000ff0500720b */ /* 0x040fe20003f4e000 */
[----:B------:R-:W-:Y:S02]  /*03c0*/  FFMA R7, R12, R3, R7 ;  /* 0x000000030c077223 */ /* 0x000fe40000000007 */
[----:B------:R1:W2:Y:S01]  /*03d0*/  F2I.NTZ R8, R5 ;  /* 0x0000000500087305 */ /* 0x0002a20000203100 */
[----:B0-----:R-:W-:Y:S01]  /*03e0*/  FADD R4, R5, -R6 ;  /* 0x8000000605047221 */ /* 0x001fe20000000000 */
[----:B------:R-:W-:Y:S01]  /*03f0*/  FSETP.GT.AND P0, PT, R6, RZ, PT ;  /* 0x000000ff0600720b */ /* 0x000fe20003f04000 */
[----:B-1----:R-:W-:-:S02]  /*0400*/  HFMA2 R5, -RZ, RZ, 1.875, 0 ;  /* 0x3f800000ff057431 */ /* 0x002fc400000001ff */
[----:B------:R-:W-:-:S04]  /*0410*/  FADD R4, R7, R4 ;  /* 0x0000000407047221 */ /* 0x000fc80000000000 */
[----:B------:R-:W-:Y:S01]  /*0420*/  FFMA R7, R4, R9, 0.0013391353422775864601 ;  /* 0x3aaf85ed04077423 */ /* 0x000fe20000000009 */
[----:B------:R-:W-:Y:S02]  /*0430*/  SEL R9, RZ, 0x83000000, P0 ;  /* 0x83000000ff097807 */ /* 0x000fe40000000000 */
[----:B------:R-:W-:Y:S01]  /*0440*/  FSETP.NEU.AND P0, PT, R2, 1, PT ;  /* 0x3f8000000200780b */ /* 0x000fe20003f0d000 */
[C---:B------:R-:W-:Y:S01]  /*0450*/  FFMA R7, R4.reuse, R7, 0.0096188392490148544312 ;  /* 0x3c1d985604077423 */ /* 0x040fe20000000007 */
[----:B------:R-:W-:Y:S02]  /*0460*/  IADD3 R6, PT, PT, R9, 0x7f000000, RZ ;  /* 0x7f00000009067810 */ /* 0x000fe40007ffe0ff */
[----:B------:R-:W-:Y:S01]  /*0470*/  FSETP.EQ.OR P0, PT, R3, RZ, !P0 ;  /* 0x000000ff0300720b */ /* 0x000fe20004702400 */
[----:B------:R-:W-:Y:S01]  /*0480*/  FFMA R7, R4, R7, 0.055503588169813156128 ;  /* 0x3d6357bb04077423 */ /* 0x000fe20000000007 */
[----:B--2---:R-:W-:-:S03]  /*0490*/  LEA R9, R8, -R9, 0x17 ;  /* 0x8000000908097211 */ /* 0x004fc600078eb8ff */
[----:B------:R-:W-:-:S04]  /*04a0*/  FFMA R7, R4, R7, 0.24022644758224487305 ;  /* 0x3e75fdec04077423 */ /* 0x000fc80000000007 */
[----:B------:R-:W-:-:S04]  /*04b0*/  FFMA R7, R4, R7, 0.69314718246459960938 ;  /* 0x3f31721804077423 */ /* 0x000fc80000000007 */
[----:B------:R-:W-:-:S04]  /*04c0*/  FFMA R7, R4, R7, 1 ;  /* 0x3f80000004077423 */ /* 0x000fc80000000007 */
[----:B------:R-:W-:-:S04]  /*04d0*/  FMUL R6, R7, R6 ;  /* 0x0000000607067220 */ /* 0x000fc80000400000 */
[----:B------:R-:W-:Y:S01]  /*04e0*/  FMUL R6, R6, R9 ;  /* 0x0000000906067220 */ /* 0x000fe20000400000 */
[----:B------:R-:W-:Y:S01]  /*04f0*/  @P1 FSEL R6, RZ, +INF , !P2 ;  /* 0x7f800000ff061808 */ /* 0x000fe20005000000 */
[----:B------:R-:W-:Y:S06]  /*0500*/  @P0 BRA `(.L_x_42) ;  /* 0x00000000006c0947 */ /* 0x000fec0003800000 */
[----:B------:R-:W-:-:S04]  /*0510*/  FSETP.NAN.AND P0, PT, |R3|, |R3|, PT ;  /* 0x400000030300720b */ /* 0x000fc80003f08200 */
[----:B------:R-:W-:-:S13]  /*0520*/  FSETP.NUM.AND P0, PT, |R2|, |R2|, !P0 ;  /* 0x400000020200720b */ /* 0x000fda0004707200 */
[----:B------:R-:W-:Y:S01]  /*0530*/  @!P0 FADD R5, R2, R3 ;  /* 0x0000000302058221 */ /* 0x000fe20000000000 */
[----:B------:R-:W-:Y:S06]  /*0540*/  @!P0 BRA `(.L_x_42) ;  /* 0x00000000005c8947 */ /* 0x000fec0003800000 */
[----:B------:R-:W-:Y:S01]  /*0550*/  FMUL R7, R3, 0.5 ;  /* 0x3f00000003077820 */ /* 0x000fe20000400000 */
[----:B------:R-:W-:-:S04]  /*0560*/  FSETP.NEU.AND P0, PT, |R2|, +INF , PT ;  /* 0x7f8000000200780b */ /* 0x000fc80003f0d200 */
[----:B------:R-:W-:Y:S01]  /*0570*/  FSETP.NEU.AND P0, PT, R2, RZ, P0 ;  /* 0x000000ff0200720b */ /* 0x000fe2000070d000 */
[----:B------:R-:W0:Y:S03]  /*0580*/  FRND.TRUNC R7, R7 ;  /* 0x0000000700077307 */ /* 0x000e26000020d000 */
[----:B------:R-:W-:Y:S01]  /*0590*/  FSETP.GEU.OR P1, PT, R3, RZ, P0 ;  /* 0x000000ff0300720b */ /* 0x000fe2000072e400 */
[----:B0-----:R-:W-:-:S04]  /*05a0*/  FADD R4, R7, R7 ;  /* 0x0000000707047221 */ /* 0x001fc80000000000 */
[----:B------:R-:W-:-:S04]  /*05b0*/  FADD R8, -R4, R3 ;  /* 0x0000000304087221 */ /* 0x000fc80000000100 */
[----:B------:R-:W-:Y:S01]  /*05c0*/  @!P0 FADD R4, R2, R2 ;  /* 0x0000000202048221 */ /* 0x000fe20000000000 */
[----:B------:R-:W-:-:S04]  /*05d0*/  FSETP.NEU.AND P2, PT, |R8|, 1, !P0 ;  /* 0x3f8000000800780b */ /* 0x000fc8000474d200 */
[----:B------:R-:W-:-:S09]  /*05e0*/  @!P1 LOP3.LUT R4, R4, 0x7f800000, RZ, 0x3c, !PT ;  /* 0x7f80000004049812 */ /* 0x000fd200078e3cff */
[----:B------:R-:W-:-:S04]  /*05f0*/  @P2 LOP3.LUT R4, R4, 0x7fffffff, RZ, 0xc0, !PT ;  /* 0x7fffffff04042812 */ /* 0x000fc800078ec0ff */
[----:B------:R-:W-:Y:S01]  /*0600*/  @!P0 MOV R5, R4 ;  /* 0x0000000400058202 */ /* 0x000fe20000000f00 */
[----:B------:R-:W-:Y:S06]  /*0610*/  @!P0 BRA `(.L_x_42) ;  /* 0x0000000000288947 */ /* 0x000fec0003800000 */
[----:B------:R-:W-:Y:S02]  /*0620*/  FSETP.NEU.AND P0, PT, |R3|, +INF , PT ;  /* 0x7f8000000300780b */ /* 0x000fe40003f0d200 */
[----:B------:R-:W-:-:S13]  /*0630*/  FSETP.EQ.AND P1, PT, R2, -1, PT ;  /* 0xbf8000000200780b */ /* 0x000fda0003f22000 */
[----:B------:R-:W-:Y:S05]  /*0640*/  @!P0 BRA P1, `(.L_x_42) ;  /* 0x00000000001c8947 */ /* 0x000fea0000800000 */
[----:B------:R-:W-:Y:S02]  /*0650*/  FSETP.GEU.AND P1, PT, R2, RZ, PT ;  /* 0x000000ff0200720b */ /* 0x000fe40003f2e000 */
[----:B------:R-:W-:-:S11]  /*0660*/  MOV R5, R6 ;  /* 0x0000000600057202 */ /* 0x000fd60000000f00 */
[----:B------:R-:W0:Y:S01]  /*0670*/  @!P1 FRND.FLOOR R2, R3 ;  /* 0x0000000300029307 */ /* 0x000e220000205000 */
[----:B------:R-:W-:Y:S02]  /*0680*/  @!P1 FSETP.NEU.AND P2, PT, |R8|, 1, PT ;  /* 0x3f8000000800980b */ /* 0x000fe40003f4d200 */
[----:B0-----:R-:W-:Y:S02]  /*0690*/  @!P1 FSETP.NEU.AND P0, PT, R2, R3, PT ;  /* 0x000000030200920b */ /* 0x001fe40003f0d000 */
[----:B------:R-:W-:-:S04]  /*06a0*/  @!P1 FSEL R2, R6, -R6, P2 ;  /* 0x8000000606029208 */ /* 0x000fc80001000000 */
[----:B------:R-:W-:-:S07]  /*06b0*/  @!P1 FSEL R5, R2, +QNAN , !P0 ;  /* 0x7fffffff02059808 */ /* 0x000fce0004000000 */
.L_x_42:
[----:B------:R-:W-:Y:S05]  /*06c0*/  BSYNC.RECONVERGENT B0 ;  /* 0x0000000000007941 */ /* 0x000fea0003800200 */
.L_x_41:
[----:B------:R-:W0:Y:S01]  /*06d0*/  LDC.64 R2, c[0x0][0x398] ;  /* 0x0000e600ff027b82 */ /* 0x000e220000000a00 */
[----:B------:R-:W1:Y:S02]  /*06e0*/  LDCU UR6, c[0x0][0x3a0] ;  /* 0x00007400ff0677ac */ /* 0x000e640008000800 */
[----:B-1----:R-:W-:-:S04]  /*06f0*/  IMAD R7, R0, UR6, RZ ;  /* 0x0000000600077c24 */ /* 0x002fc8000f8e02ff */
[----:B0-----:R-:W-:-:S05]  /*0700*/  IMAD.WIDE R2, R7, 0x4, R2 ;  /* 0x0000000407027825 */ /* 0x001fca00078e0202 */
[----:B------:R-:W-:Y:S01]  /*0710*/  STG.E desc[UR4][R2.64], R5 ;  /* 0x0000000502007986 */ /* 0x000fe2000c101904 */
[----:B------:R-:W-:Y:S05]  /*0720*/  EXIT ;  /* 0x000000000000794d */ /* 0x000fea0003800000 */
.L_x_43:
        /* <DEDUP_REMOVED lines=13> */
.L_x_61:


//--------------------- .text.scal_kernel         --------------------------
	.section	.text.scal_kernel,"ax",@progbits
	.align	128
        .global         scal_kernel
        .type           scal_kernel,@function
        .size           scal_kernel,(.L_x_62 - scal_kernel)
        .other          scal_kernel,@"STO_CUDA_ENTRY STV_DEFAULT"
scal_kernel:
.text.scal_kernel:
        /* <DEDUP_REMOVED lines=18> */
[----:B-1----:R-:W-:-:S05]  /*0120*/  FMUL R5, R0, UR6 ;  /* 0x0000000600057c20 */ /* 0x002fca0008400000 */
[----:B------:R-:W-:Y:S01]  /*0130*/  STG.E desc[UR4][R2.64], R5 ;  /* 0x0000000502007986 */ /* 0x000fe2000c101904 */
[----:B------:R-:W-:Y:S05]  /*0140*/  EXIT ;  /* 0x000000000000794d */ /* 0x000fea0003800000 */
.L_x_44:
        /* <DEDUP_REMOVED lines=11> */
.L_x_62:


//--------------------- .text.add_kernel          --------------------------
	.section	.text.add_kernel,"ax",@progbits
	.align	128
        .global         add_kernel
        .type           add_kernel,@function
        .size           add_kernel,(.L_x_63 - add_kernel)
        .other          add_kernel,@"STO_CUDA_ENTRY STV_DEFAULT"
add_kernel:
.text.add_kernel:
        /* <DEDUP_REMOVED lines=18> */
[----:B-1----:R-:W-:-:S05]  /*0120*/  FADD R5, R0, UR6 ;  /* 0x0000000600057e21 */ /* 0x002fca0008000000 */
[----:B------:R-:W-:Y:S01]  /*0130*/  STG.E desc[UR4][R2.64], R5 ;  /* 0x0000000502007986 */ /* 0x000fe2000c101904 */
[----:B------:R-:W-:Y:S05]  /*0140*/  EXIT ;  /* 0x000000000000794d */ /* 0x000fea0003800000 */
.L_x_45:
        /* <DEDUP_REMOVED lines=11> */
.L_x_63:


//--------------------- .text.mul_kernel          --------------------------
	.section	.text.mul_kernel,"ax",@progbits
	.align	128
        .global         mul_kernel
        .type           mul_kernel,@function
        .size           mul_kernel,(.L_x_64 - mul_kernel)
        .other          mul_kernel,@"STO_CUDA_ENTRY STV_DEFAULT"
mul_kernel:
.text.mul_kernel:
        /* <DEDUP_REMOVED lines=13> */
[----:B------:R-:W2:Y:S06]  /*00d0*/  LDCU UR7, c[0x0][0x3a0] ;  /* 0x00007400ff0777ac */ /* 0x000eac0008000800 */
[----:B------:R-:W3:Y:S01]  /*00e0*/  LDC.64 R4, c[0x0][0x398] ;  /* 0x0000e600ff047b82 */ /* 0x000ee20000000a00 */
[----:B------:R-:W4:Y:S01]  /*00f0*/  LDCU.64 UR4, c[0x0][0x358] ;  /* 0x00006b00ff0477ac */ /* 0x000f220008000a00 */
[----:B-1----:R-:W-:-:S02]  /*0100*/  IMAD R7, R0, UR6, RZ ;  /* 0x0000000600077c24 */ /* 0x002fc4000f8e02ff */
[----:B--2---:R-:W-:Y:S02]  /*0110*/  IMAD R9, R0, UR7, RZ ;  /* 0x0000000700097c24 */ /* 0x004fe4000f8e02ff */
[----:B0-----:R-:W-:-:S06]  /*0120*/  IMAD.WIDE R2, R7, 0x4, R2 ;  /* 0x0000000407027825 */ /* 0x001fcc00078e0202 */
[----:B----4-:R-:W2:Y:S01]  /*0130*/  LDG.E R2, desc[UR4][R2.64] ;  /* 0x0000000402027981 */ /* 0x010ea2000c1e1900 */
[----:B---3--:R-:W-:-:S05]  /*0140*/  IMAD.WIDE R4, R9, 0x4, R4 ;  /* 0x0000000409047825 */ /* 0x008fca00078e0204 */
[----:B------:R-:W2:Y:S02]  /*0150*/  LDG.E R7, desc[UR4][R4.64] ;  /* 0x0000000404077981 */ /* 0x000ea4000c1e1900 */
[----:B--2---:R-:W-:-:S05]  /*0160*/  FMUL R7, R2, R7 ;  /* 0x0000000702077220 */ /* 0x004fca0000400000 */
[----:B------:R-:W-:Y:S01]  /*0170*/  STG.E desc[UR4][R4.64], R7 ;  /* 0x0000000704007986 */ /* 0x000fe2000c101904 */
[----:B------:R-:W-:Y:S05]  /*0180*/  EXIT ;  /* 0x000000000000794d */ /* 0x000fea0003800000 */
.L_x_46:
        /* <DEDUP_REMOVED lines=15> */
.L_x_64:


//--------------------- .text.fill_kernel         --------------------------
	.section	.text.fill_kernel,"ax",@progbits
	.align	128
        .global         fill_kernel
        .type           fill_kernel,@function
        .size           fill_kernel,(.L_x_65 - fill_kernel)
        .other          fill_kernel,@"STO_CUDA_ENTRY STV_DEFAULT"
fill_kernel:
.text.fill_kernel:
        /* <DEDUP_REMOVED lines=13> */
[----:B------:R-:W2:Y:S06]  /*00d0*/  LDCU.64 UR4, c[0x0][0x358] ;  /* 0x00006b00ff0477ac */ /* 0x000eac0008000a00 */
[----:B------:R-:W2:Y:S01]  /*00e0*/  LDC R7, c[0x0][0x384] ;  /* 0x0000e100ff077b82 */ /* 0x000ea20000000800 */
[----:B-1----:R-:W-:-:S04]  /*00f0*/  IMAD R5, R0, UR6, RZ ;  /* 0x0000000600057c24 */ /* 0x002fc8000f8e02ff */
[----:B0-----:R-:W-:-:S05]  /*0100*/  IMAD.WIDE R2, R5, 0x4, R2 ;  /* 0x0000000405027825 */ /* 0x001fca00078e0202 */
[----:B--2---:R-:W-:Y:S01]  /*0110*/  STG.E desc[UR4][R2.64], R7 ;  /* 0x0000000702007986 */ /* 0x004fe2000c101904 */
[----:B------:R-:W-:Y:S05]  /*0120*/  EXIT ;  /* 0x000000000000794d */ /* 0x000fea0003800000 */
.L_x_47:
        /* <DEDUP_REMOVED lines=13> */
.L_x_65:


//--------------------- .text.copy_kernel         --------------------------
	.section	.text.copy_kernel,"ax",@progbits
	.align	128
        .global         copy_kernel
        .type           copy_kernel,@function
        .size           copy_kernel,(.L_x_66 - copy_kernel)
        .other          copy_kernel,@"STO_CUDA_ENTRY STV_DEFAULT"
copy_kernel:
.text.copy_kernel:
        /* <DEDUP_REMOVED lines=12> */
[----:B------:R-:W1:Y:S07]  /*00c0*/  LDCU.64 UR4, c[0x0][0x358] ;  /* 0x00006b00ff0477ac */ /* 0x000e6e0008000a00 */
[----:B------:R-:W2:Y:S08]  /*00d0*/  LDC.64 R2, c[0x0][0x388] ;  /* 0x0000e200ff027b82 */ /* 0x000eb00000000a00 */
[----:B------:R-:W3:Y:S01]  /*00e0*/  LDC.64 R6, c[0x0][0x3a0] ;  /* 0x0000e800ff067b82 */ /* 0x000ee20000000a00 */
[----:B0-----:R-:W-:-:S04]  /*00f0*/  IMAD R5, R0, R5, R4 ;  /* 0x0000000500057224 */ /* 0x001fc800078e0204 */
[----:B--2---:R-:W-:-:S03]  /*0100*/  IMAD.WIDE R2, R5, 0x4, R2 ;  /* 0x0000000405027825 */ /* 0x004fc600078e0202 */
[----:B------:R-:W0:Y:S03]  /*0110*/  LDC.64 R4, c[0x0][0x398] ;  /* 0x0000e600ff047b82 */ /* 0x000e260000000a00 */
[----:B-1----:R-:W2:Y:S01]  /*0120*/  LDG.E R3, desc[UR4][R2.64] ;  /* 0x0000000402037981 */ /* 0x002ea2000c1e1900 */
[----:B---3--:R-:W-:-:S04]  /*0130*/  IMAD R7, R0, R7, R6 ;  /* 0x0000000700077224 */ /* 0x008fc800078e0206 */
[----:B0-----:R-:W-:-:S05]  /*0140*/  IMAD.WIDE R4, R7, 0x4, R4 ;  /* 0x0000000407047825 */ /* 0x001fca00078e0204 */
[----:B--2---:R-:W-:Y:S01]  /*0150*/  STG.E desc[UR4][R4.64], R3 ;  /* 0x0000000304007986 */ /* 0x004fe2000c101904 */
[----:B------:R-:W-:Y:S05]  /*0160*/  EXIT ;  /* 0x000000000000794d */ /* 0x000fea0003800000 */
.L_x_48:
        /* <DEDUP_REMOVED lines=9> */
.L_x_66:


//--------------------- .nv.shared.reserved.0     --------------------------
	.section	.nv.shared.reserved.0,"aw",@nobits
	.weak		__nv_reservedSMEM_offset_0_alias
	.size		__nv_reservedSMEM_offset_0_alias, 0, 64
	.other		__nv_reservedSMEM_offset_0_alias,@"STO_CUDA_RESERVED_SHARED STV_DEFAULT"
__nv_reservedSMEM_offset_0_alias:
	.zero		0
	.zero		64


//--------------------- .nv.constant0.un_mul_grad_kernel --------------------------
	.section	.nv.constant0.un_mul_grad_kernel,"a",@progbits
	.sectionflags	@""
	.align	4
.nv.constant0.un_mul_grad_kernel:
	.zero		944


//--------------------- .nv.constant0.un_mul_kernel --------------------------
	.section	.nv.constant0.un_mul_kernel,"a",@progbits
	.sectionflags	@""
	.align	4
.nv.constant0.un_mul_kernel:
	.zero		944


//--------------------- .nv.constant0.add_mul_kernel --------------------------
	.section	.nv.constant0.add_mul_kernel,"a",@progbits
	.sectionflags	@""
	.align	4
.nv.constant0.add_mul_kernel:
	.zero		944


//--------------------- .nv.constant0.replace_channel_backward_kernel --------------------------
	.section	.nv.constant0.replace_channel_backward_kernel,"a",@progbits
	.sectionflags	@""
	.align	4
.nv.constant0.replace_channel_backward_kernel:
	.zero		948


//--------------------- .nv.constant0.replace_channel_forward_kernel --------------------------
	.section	.nv.constant0.replace_channel_forward_kernel,"a",@progbits
	.sectionflags	@""
	.align	4
.nv.constant0.replace_channel_forward_kernel:
	.zero		956


//--------------------- .nv.constant0.concat_channel_backward_kernel --------------------------
	.section	.nv.constant0.concat_channel_backward_kernel,"a",@progbits
	.sectionflags	@""
	.align	4
.nv.constant0.concat_channel_backward_kernel:
	.zero		940


//--------------------- .nv.constant0.concat_channel_forward_kernel --------------------------
	.section	.nv.constant0.concat_channel_forward_kernel,"a",@progbits
	.sectionflags	@""
	.align	4
.nv.constant0.concat_channel_forward_kernel:
	.zero		940


//--------------------- .nv.constant0.constrain_kernel --------------------------
	.section	.nv.constant0.constrain_kernel,"a",@progbits
	.sectionflags	@""
	.align	4
.nv.constant0.constrain_kernel:
	.zero		916


//--------------------- .nv.constant0.scal_add_kernel --------------------------
	.section	.nv.constant0.scal_add_kernel,"a",@progbits
	.sectionflags	@""
	.align	4
.nv.constant0.scal_add_kernel:
	.zero		924


//--------------------- .nv.constant0.axpy_kernel --------------------------
	.section	.nv.constant0.axpy_kernel,"a",@progbits
	.sectionflags	@""
	.align	4
.nv.constant0.axpy_kernel:
	.zero		936


//--------------------- .nv.constant0.pow_kernel  --------------------------
	.section	.nv.constant0.pow_kernel,"a",@progbits
	.sectionflags	@""
	.align	4
.nv.constant0.pow_kernel:
	.zero		932


//--------------------- .nv.constant0.scal_kernel --------------------------
	.section	.nv.constant0.scal_kernel,"a",@progbits
	.sectionflags	@""
	.align	4
.nv.constant0.scal_kernel:
	.zero		916


//--------------------- .nv.constant0.add_kernel  --------------------------
	.section	.nv.constant0.add_kernel,"a",@progbits
	.sectionflags	@""
	.align	4
.nv.constant0.add_kernel:
	.zero		916


//--------------------- .nv.constant0.mul_kernel  --------------------------
	.section	.nv.constant0.mul_kernel,"a",@progbits
	.sectionflags	@""
	.align	4
.nv.constant0.mul_kernel:
	.zero		932


//--------------------- .nv.constant0.fill_kernel --------------------------
	.section	.nv.constant0.fill_kernel,"a",@progbits
	.sectionflags	@""
	.align	4
.nv.constant0.fill_kernel:
	.zero		916


//--------------------- .nv.constant0.copy_kernel --------------------------
	.section	.nv.constant0.copy_kernel,"a",@progbits
	.sectionflags	@""
	.align	4
.nv.constant0.copy_kernel:
	.zero		936


//--------------------- SYMBOLS --------------------------

	.type		.nv.reservedSmem.offset0,@object
	.size		.nv.reservedSmem.offset0,0x4
